	.headerflags	@"EF_CUDA_TEXMODE_UNIFIED EF_CUDA_64BIT_ADDRESS EF_CUDA_SM86 EF_CUDA_VIRTUAL_SM(EF_CUDA_SM86)"
	.elftype	@"ET_EXEC"


//--------------------- .nv.info                  --------------------------
	.section	.nv.info,"",@"SHT_CUDA_INFO"
	.align	4


	//----- nvinfo : EIATTR_REGCOUNT
	.align		4
        /*0000*/ 	.byte	0x04, 0x2f
        /*0002*/ 	.short	(.L_1 - .L_0)
	.align		4
.L_0:
        /*0004*/ 	.word	index@(cast_n_1_to_256__kernel)
        /*0008*/ 	.word	0x00000022


	//----- nvinfo : EIATTR_MAX_STACK_SIZE
	.align		4
.L_1:
        /*000c*/ 	.byte	0x04, 0x23
        /*000e*/ 	.short	(.L_3 - .L_2)
	.align		4
.L_2:
        /*0010*/ 	.word	index@(cast_n_1_to_256__kernel)
        /*0014*/ 	.word	0x00000000


	//----- nvinfo : EIATTR_MIN_STACK_SIZE
	.align		4
.L_3:
        /*0018*/ 	.byte	0x04, 0x12
        /*001a*/ 	.short	(.L_5 - .L_4)
	.align		4
.L_4:
        /*001c*/ 	.word	index@(cast_n_1_to_256__kernel)
        /*0020*/ 	.word	0x00000000


	//----- nvinfo : EIATTR_FRAME_SIZE
	.align		4
.L_5:
        /*0024*/ 	.byte	0x04, 0x11
        /*0026*/ 	.short	(.L_7 - .L_6)
	.align		4
.L_6:
        /*0028*/ 	.word	index@(cast_n_1_to_256__kernel)
        /*002c*/ 	.word	0x00000000


	//----- nvinfo : EIATTR_REGCOUNT
	.align		4
.L_7:
        /*0030*/ 	.byte	0x04, 0x2f
        /*0032*/ 	.short	(.L_9 - .L_8)
	.align		4
.L_8:
        /*0034*/ 	.word	index@(cast_n_257_to_512__kernel)
        /*0038*/ 	.word	0x00000022


	//----- nvinfo : EIATTR_MAX_STACK_SIZE
	.align		4
.L_9:
        /*003c*/ 	.byte	0x04, 0x23
        /*003e*/ 	.short	(.L_11 - .L_10)
	.align		4
.L_10:
        /*0040*/ 	.word	index@(cast_n_257_to_512__kernel)
        /*0044*/ 	.word	0x00000000


	//----- nvinfo : EIATTR_MIN_STACK_SIZE
	.align		4
.L_11:
        /*0048*/ 	.byte	0x04, 0x12
        /*004a*/ 	.short	(.L_13 - .L_12)
	.align		4
.L_12:
        /*004c*/ 	.word	index@(cast_n_257_to_512__kernel)
        /*0050*/ 	.word	0x00000000


	//----- nvinfo : EIATTR_FRAME_SIZE
	.align		4
.L_13:
        /*0054*/ 	.byte	0x04, 0x11
        /*0056*/ 	.short	(.L_15 - .L_14)
	.align		4
.L_14:
        /*0058*/ 	.word	index@(cast_n_257_to_512__kernel)
        /*005c*/ 	.word	0x00000000


	//----- nvinfo : EIATTR_REGCOUNT
	.align		4
.L_15:
        /*0060*/ 	.byte	0x04, 0x2f
        /*0062*/ 	.short	(.L_17 - .L_16)
	.align		4
.L_16:
        /*0064*/ 	.word	index@(cast_n_513_to_768__kernel)
        /*0068*/ 	.word	0x00000023


	//----- nvinfo : EIATTR_MAX_STACK_SIZE
	.align		4
.L_17:
        /*006c*/ 	.byte	0x04, 0x23
        /*006e*/ 	.short	(.L_19 - .L_18)
	.align		4
.L_18:
        /*0070*/ 	.word	index@(cast_n_513_to_768__kernel)
        /*0074*/ 	.word	0x00000000


	//----- nvinfo : EIATTR_MIN_STACK_SIZE
	.align		4
.L_19:
        /*0078*/ 	.byte	0x04, 0x12
        /*007a*/ 	.short	(.L_21 - .L_20)
	.align		4
.L_20:
        /*007c*/ 	.word	index@(cast_n_513_to_768__kernel)
        /*0080*/ 	.word	0x00000000


	//----- nvinfo : EIATTR_FRAME_SIZE
	.align		4
.L_21:
        /*0084*/ 	.byte	0x04, 0x11
        /*0086*/ 	.short	(.L_23 - .L_22)
	.align		4
.L_22:
        /*0088*/ 	.word	index@(cast_n_513_to_768__kernel)
        /*008c*/ 	.word	0x00000000


	//----- nvinfo : EIATTR_REGCOUNT
	.align		4
.L_23:
        /*0090*/ 	.byte	0x04, 0x2f
        /*0092*/ 	.short	(.L_25 - .L_24)
	.align		4
.L_24:
        /*0094*/ 	.word	index@(cast_n_769_to_1024__kernel)
        /*0098*/ 	.word	0x00000022


	//----- nvinfo : EIATTR_MAX_STACK_SIZE
	.align		4
.L_25:
        /*009c*/ 	.byte	0x04, 0x23
        /*009e*/ 	.short	(.L_27 - .L_26)
	.align		4
.L_26:
        /*00a0*/ 	.word	index@(cast_n_769_to_1024__kernel)
        /*00a4*/ 	.word	0x00000000


	//----- nvinfo : EIATTR_MIN_STACK_SIZE
	.align		4
.L_27:
        /*00a8*/ 	.byte	0x04, 0x12
        /*00aa*/ 	.short	(.L_29 - .L_28)
	.align		4
.L_28:
        /*00ac*/ 	.word	index@(cast_n_769_to_1024__kernel)
        /*00b0*/ 	.word	0x00000000


	//----- nvinfo : EIATTR_FRAME_SIZE
	.align		4
.L_29:
        /*00b4*/ 	.byte	0x04, 0x11
        /*00b6*/ 	.short	(.L_31 - .L_30)
	.align		4
.L_30:
        /*00b8*/ 	.word	index@(cast_n_769_to_1024__kernel)
        /*00bc*/ 	.word	0x00000000


	//----- nvinfo : EIATTR_REGCOUNT
	.align		4
.L_31:
        /*00c0*/ 	.byte	0x04, 0x2f
        /*00c2*/ 	.short	(.L_33 - .L_32)
	.align		4
.L_32:
        /*00c4*/ 	.word	index@(cast_n_1025_to_1280__kernel)
        /*00c8*/ 	.word	0x00000022


	//----- nvinfo : EIATTR_MAX_STACK_SIZE
	.align		4
.L_33:
        /*00cc*/ 	.byte	0x04, 0x23
        /*00ce*/ 	.short	(.L_35 - .L_34)
	.align		4
.L_34:
        /*00d0*/ 	.word	index@(cast_n_1025_to_1280__kernel)
        /*00d4*/ 	.word	0x00000000


	//----- nvinfo : EIATTR_MIN_STACK_SIZE
	.align		4
.L_35:
        /*00d8*/ 	.byte	0x04, 0x12
        /*00da*/ 	.short	(.L_37 - .L_36)
	.align		4
.L_36:
        /*00dc*/ 	.word	index@(cast_n_1025_to_1280__kernel)
        /*00e0*/ 	.word	0x00000000


	//----- nvinfo : EIATTR_FRAME_SIZE
	.align		4
.L_37:
        /*00e4*/ 	.byte	0x04, 0x11
        /*00e6*/ 	.short	(.L_39 - .L_38)
	.align		4
.L_38:
        /*00e8*/ 	.word	index@(cast_n_1025_to_1280__kernel)
        /*00ec*/ 	.word	0x00000000


	//----- nvinfo : EIATTR_REGCOUNT
	.align		4
.L_39:
        /*00f0*/ 	.byte	0x04, 0x2f
        /*00f2*/ 	.short	(.L_41 - .L_40)
	.align		4
.L_40:
        /*00f4*/ 	.word	index@(cast_n_1281_to_1536__kernel)
        /*00f8*/ 	.word	0x00000022


	//----- nvinfo : EIATTR_MAX_STACK_SIZE
	.align		4
.L_41:
        /*00fc*/ 	.byte	0x04, 0x23
        /*00fe*/ 	.short	(.L_43 - .L_42)
	.align		4
.L_42:
        /*0100*/ 	.word	index@(cast_n_1281_to_1536__kernel)
        /*0104*/ 	.word	0x00000000


	//----- nvinfo : EIATTR_MIN_STACK_SIZE
	.align		4
.L_43:
        /*0108*/ 	.byte	0x04, 0x12
        /*010a*/ 	.short	(.L_45 - .L_44)
	.align		4
.L_44:
        /*010c*/ 	.word	index@(cast_n_1281_to_1536__kernel)
        /*0110*/ 	.word	0x00000000


	//----- nvinfo : EIATTR_FRAME_SIZE
	.align		4
.L_45:
        /*0114*/ 	.byte	0x04, 0x11
        /*0116*/ 	.short	(.L_47 - .L_46)
	.align		4
.L_46:
        /*0118*/ 	.word	index@(cast_n_1281_to_1536__kernel)
        /*011c*/ 	.word	0x00000000


	//----- nvinfo : EIATTR_REGCOUNT
	.align		4
.L_47:
        /*0120*/ 	.byte	0x04, 0x2f
        /*0122*/ 	.short	(.L_49 - .L_48)
	.align		4
.L_48:
        /*0124*/ 	.word	index@(cast_n_1537_to_1792__kernel)
        /*0128*/ 	.word	0x00000023


	//----- nvinfo : EIATTR_MAX_STACK_SIZE
	.align		4
.L_49:
        /*012c*/ 	.byte	0x04, 0x23
        /*012e*/ 	.short	(.L_51 - .L_50)
	.align		4
.L_50:
        /*0130*/ 	.word	index@(cast_n_1537_to_1792__kernel)
        /*0134*/ 	.word	0x00000000


	//----- nvinfo : EIATTR_MIN_STACK_SIZE
	.align		4
.L_51:
        /*0138*/ 	.byte	0x04, 0x12
        /*013a*/ 	.short	(.L_53 - .L_52)
	.align		4
.L_52:
        /*013c*/ 	.word	index@(cast_n_1537_to_1792__kernel)
        /*0140*/ 	.word	0x00000000


	//----- nvinfo : EIATTR_FRAME_SIZE
	.align		4
.L_53:
        /*0144*/ 	.byte	0x04, 0x11
        /*0146*/ 	.short	(.L_55 - .L_54)
	.align		4
.L_54:
        /*0148*/ 	.word	index@(cast_n_1537_to_1792__kernel)
        /*014c*/ 	.word	0x00000000


	//----- nvinfo : EIATTR_REGCOUNT
	.align		4
.L_55:
        /*0150*/ 	.byte	0x04, 0x2f
        /*0152*/ 	.short	(.L_57 - .L_56)
	.align		4
.L_56:
        /*0154*/ 	.word	index@(cast_n_1793_to_2048__kernel)
        /*0158*/ 	.word	0x00000022


	//----- nvinfo : EIATTR_MAX_STACK_SIZE
	.align		4
.L_57:
        /*015c*/ 	.byte	0x04, 0x23
        /*015e*/ 	.short	(.L_59 - .L_58)
	.align		4
.L_58:
        /*0160*/ 	.word	index@(cast_n_1793_to_2048__kernel)
        /*0164*/ 	.word	0x00000000


	//----- nvinfo : EIATTR_MIN_STACK_SIZE
	.align		4
.L_59:
        /*0168*/ 	.byte	0x04, 0x12
        /*016a*/ 	.short	(.L_61 - .L_60)
	.align		4
.L_60:
        /*016c*/ 	.word	index@(cast_n_1793_to_2048__kernel)
        /*0170*/ 	.word	0x00000000


	//----- nvinfo : EIATTR_FRAME_SIZE
	.align		4
.L_61:
        /*0174*/ 	.byte	0x04, 0x11
        /*0176*/ 	.short	(.L_63 - .L_62)
	.align		4
.L_62:
        /*0178*/ 	.word	index@(cast_n_1793_to_2048__kernel)
        /*017c*/ 	.word	0x00000000


	//----- nvinfo : EIATTR_REGCOUNT
	.align		4
.L_63:
        /*0180*/ 	.byte	0x04, 0x2f
        /*0182*/ 	.short	(.L_65 - .L_64)
	.align		4
.L_64:
        /*0184*/ 	.word	index@(cast_n_2049_to_2304__kernel)
        /*0188*/ 	.word	0x00000023


	//----- nvinfo : EIATTR_MAX_STACK_SIZE
	.align		4
.L_65:
        /*018c*/ 	.byte	0x04, 0x23
        /*018e*/ 	.short	(.L_67 - .L_66)
	.align		4
.L_66:
        /*0190*/ 	.word	index@(cast_n_2049_to_2304__kernel)
        /*0194*/ 	.word	0x00000000


	//----- nvinfo : EIATTR_MIN_STACK_SIZE
	.align		4
.L_67:
        /*0198*/ 	.byte	0x04, 0x12
        /*019a*/ 	.short	(.L_69 - .L_68)
	.align		4
.L_68:
        /*019c*/ 	.word	index@(cast_n_2049_to_2304__kernel)
        /*01a0*/ 	.word	0x00000000


	//----- nvinfo : EIATTR_FRAME_SIZE
	.align		4
.L_69:
        /*01a4*/ 	.byte	0x04, 0x11
        /*01a6*/ 	.short	(.L_71 - .L_70)
	.align		4
.L_70:
        /*01a8*/ 	.word	index@(cast_n_2049_to_2304__kernel)
        /*01ac*/ 	.word	0x00000000


	//----- nvinfo : EIATTR_REGCOUNT
	.align		4
.L_71:
        /*01b0*/ 	.byte	0x04, 0x2f
        /*01b2*/ 	.short	(.L_73 - .L_72)
	.align		4
.L_72:
        /*01b4*/ 	.word	index@(cast_n_2305_to_2560__kernel)
        /*01b8*/ 	.word	0x00000022


	//----- nvinfo : EIATTR_MAX_STACK_SIZE
	.align		4
.L_73:
        /*01bc*/ 	.byte	0x04, 0x23
        /*01be*/ 	.short	(.L_75 - .L_74)
	.align		4
.L_74:
        /*01c0*/ 	.word	index@(cast_n_2305_to_2560__kernel)
        /*01c4*/ 	.word	0x00000000


	//----- nvinfo : EIATTR_MIN_STACK_SIZE
	.align		4
.L_75:
        /*01c8*/ 	.byte	0x04, 0x12
        /*01ca*/ 	.short	(.L_77 - .L_76)
	.align		4
.L_76:
        /*01cc*/ 	.word	index@(cast_n_2305_to_2560__kernel)
        /*01d0*/ 	.word	0x00000000


	//----- nvinfo : EIATTR_FRAME_SIZE
	.align		4
.L_77:
        /*01d4*/ 	.byte	0x04, 0x11
        /*01d6*/ 	.short	(.L_79 - .L_78)
	.align		4
.L_78:
        /*01d8*/ 	.word	index@(cast_n_2305_to_2560__kernel)
        /*01dc*/ 	.word	0x00000000


	//----- nvinfo : EIATTR_REGCOUNT
	.align		4
.L_79:
        /*01e0*/ 	.byte	0x04, 0x2f
        /*01e2*/ 	.short	(.L_81 - .L_80)
	.align		4
.L_80:
        /*01e4*/ 	.word	index@(cast_n_2561_to_2816__kernel)
        /*01e8*/ 	.word	0x00000023


	//----- nvinfo : EIATTR_MAX_STACK_SIZE
	.align		4
.L_81:
        /*01ec*/ 	.byte	0x04, 0x23
        /*01ee*/ 	.short	(.L_83 - .L_82)
	.align		4
.L_82:
        /*01f0*/ 	.word	index@(cast_n_2561_to_2816__kernel)
        /*01f4*/ 	.word	0x00000000


	//----- nvinfo : EIATTR_MIN_STACK_SIZE
	.align		4
.L_83:
        /*01f8*/ 	.byte	0x04, 0x12
        /*01fa*/ 	.short	(.L_85 - .L_84)
	.align		4
.L_84:
        /*01fc*/ 	.word	index@(cast_n_2561_to_2816__kernel)
        /*0200*/ 	.word	0x00000000


	//----- nvinfo : EIATTR_FRAME_SIZE
	.align		4
.L_85:
        /*0204*/ 	.byte	0x04, 0x11
        /*0206*/ 	.short	(.L_87 - .L_86)
	.align		4
.L_86:
        /*0208*/ 	.word	index@(cast_n_2561_to_2816__kernel)
        /*020c*/ 	.word	0x00000000


	//----- nvinfo : EIATTR_REGCOUNT
	.align		4
.L_87:
        /*0210*/ 	.byte	0x04, 0x2f
        /*0212*/ 	.short	(.L_89 - .L_88)
	.align		4
.L_88:
        /*0214*/ 	.word	index@(cast_n_2817_to_3072__kernel)
        /*0218*/ 	.word	0x00000023


	//----- nvinfo : EIATTR_MAX_STACK_SIZE
	.align		4
.L_89:
        /*021c*/ 	.byte	0x04, 0x23
        /*021e*/ 	.short	(.L_91 - .L_90)
	.align		4
.L_90:
        /*0220*/ 	.word	index@(cast_n_2817_to_3072__kernel)
        /*0224*/ 	.word	0x00000000


	//----- nvinfo : EIATTR_MIN_STACK_SIZE
	.align		4
.L_91:
        /*0228*/ 	.byte	0x04, 0x12
        /*022a*/ 	.short	(.L_93 - .L_92)
	.align		4
.L_92:
        /*022c*/ 	.word	index@(cast_n_2817_to_3072__kernel)
        /*0230*/ 	.word	0x00000000


	//----- nvinfo : EIATTR_FRAME_SIZE
	.align		4
.L_93:
        /*0234*/ 	.byte	0x04, 0x11
        /*0236*/ 	.short	(.L_95 - .L_94)
	.align		4
.L_94:
        /*0238*/ 	.word	index@(cast_n_2817_to_3072__kernel)
        /*023c*/ 	.word	0x00000000


	//----- nvinfo : EIATTR_REGCOUNT
	.align		4
.L_95:
        /*0240*/ 	.byte	0x04, 0x2f
        /*0242*/ 	.short	(.L_97 - .L_96)
	.align		4
.L_96:
        /*0244*/ 	.word	index@(cast_n_3073_to_3328__kernel)
        /*0248*/ 	.word	0x00000023


	//----- nvinfo : EIATTR_MAX_STACK_SIZE
	.align		4
.L_97:
        /*024c*/ 	.byte	0x04, 0x23
        /*024e*/ 	.short	(.L_99 - .L_98)
	.align		4
.L_98:
        /*0250*/ 	.word	index@(cast_n_3073_to_3328__kernel)
        /*0254*/ 	.word	0x00000000


	//----- nvinfo : EIATTR_MIN_STACK_SIZE
	.align		4
.L_99:
        /*0258*/ 	.byte	0x04, 0x12
        /*025a*/ 	.short	(.L_101 - .L_100)
	.align		4
.L_100:
        /*025c*/ 	.word	index@(cast_n_3073_to_3328__kernel)
        /*0260*/ 	.word	0x00000000


	//----- nvinfo : EIATTR_FRAME_SIZE
	.align		4
.L_101:
        /*0264*/ 	.byte	0x04, 0x11
        /*0266*/ 	.short	(.L_103 - .L_102)
	.align		4
.L_102:
        /*0268*/ 	.word	index@(cast_n_3073_to_3328__kernel)
        /*026c*/ 	.word	0x00000000


	//----- nvinfo : EIATTR_REGCOUNT
	.align		4
.L_103:
        /*0270*/ 	.byte	0x04, 0x2f
        /*0272*/ 	.short	(.L_105 - .L_104)
	.align		4
.L_104:
        /*0274*/ 	.word	index@(cast_n_3329_to_3584__kernel)
        /*0278*/ 	.word	0x00000023


	//----- nvinfo : EIATTR_MAX_STACK_SIZE
	.align		4
.L_105:
        /*027c*/ 	.byte	0x04, 0x23
        /*027e*/ 	.short	(.L_107 - .L_106)
	.align		4
.L_106:
        /*0280*/ 	.word	index@(cast_n_3329_to_3584__kernel)
        /*0284*/ 	.word	0x00000000


	//----- nvinfo : EIATTR_MIN_STACK_SIZE
	.align		4
.L_107:
        /*0288*/ 	.byte	0x04, 0x12
        /*028a*/ 	.short	(.L_109 - .L_108)
	.align		4
.L_108:
        /*028c*/ 	.word	index@(cast_n_3329_to_3584__kernel)
        /*0290*/ 	.word	0x00000000


	//----- nvinfo : EIATTR_FRAME_SIZE
	.align		4
.L_109:
        /*0294*/ 	.byte	0x04, 0x11
        /*0296*/ 	.short	(.L_111 - .L_110)
	.align		4
.L_110:
        /*0298*/ 	.word	index@(cast_n_3329_to_3584__kernel)
        /*029c*/ 	.word	0x00000000


	//----- nvinfo : EIATTR_REGCOUNT
	.align		4
.L_111:
        /*02a0*/ 	.byte	0x04, 0x2f
        /*02a2*/ 	.short	(.L_113 - .L_112)
	.align		4
.L_112:
        /*02a4*/ 	.word	index@(cast_n_3585_to_3840__kernel)
        /*02a8*/ 	.word	0x00000023


	//----- nvinfo : EIATTR_MAX_STACK_SIZE
	.align		4
.L_113:
        /*02ac*/ 	.byte	0x04, 0x23
        /*02ae*/ 	.short	(.L_115 - .L_114)
	.align		4
.L_114:
        /*02b0*/ 	.word	index@(cast_n_3585_to_3840__kernel)
        /*02b4*/ 	.word	0x00000000


	//----- nvinfo : EIATTR_MIN_STACK_SIZE
	.align		4
.L_115:
        /*02b8*/ 	.byte	0x04, 0x12
        /*02ba*/ 	.short	(.L_117 - .L_116)
	.align		4
.L_116:
        /*02bc*/ 	.word	index@(cast_n_3585_to_3840__kernel)
        /*02c0*/ 	.word	0x00000000


	//----- nvinfo : EIATTR_FRAME_SIZE
	.align		4
.L_117:
        /*02c4*/ 	.byte	0x04, 0x11
        /*02c6*/ 	.short	(.L_119 - .L_118)
	.align		4
.L_118:
        /*02c8*/ 	.word	index@(cast_n_3585_to_3840__kernel)
        /*02cc*/ 	.word	0x00000000


	//----- nvinfo : EIATTR_REGCOUNT
	.align		4
.L_119:
        /*02d0*/ 	.byte	0x04, 0x2f
        /*02d2*/ 	.short	(.L_121 - .L_120)
	.align		4
.L_120:
        /*02d4*/ 	.word	index@(cast_n_3841_to_4096__kernel)
        /*02d8*/ 	.word	0x00000022


	//----- nvinfo : EIATTR_MAX_STACK_SIZE
	.align		4
.L_121:
        /*02dc*/ 	.byte	0x04, 0x23
        /*02de*/ 	.short	(.L_123 - .L_122)
	.align		4
.L_122:
        /*02e0*/ 	.word	index@(cast_n_3841_to_4096__kernel)
        /*02e4*/ 	.word	0x00000000


	//----- nvinfo : EIATTR_MIN_STACK_SIZE
	.align		4
.L_123:
        /*02e8*/ 	.byte	0x04, 0x12
        /*02ea*/ 	.short	(.L_125 - .L_124)
	.align		4
.L_124:
        /*02ec*/ 	.word	index@(cast_n_3841_to_4096__kernel)
        /*02f0*/ 	.word	0x00000000


	//----- nvinfo : EIATTR_FRAME_SIZE
	.align		4
.L_125:
        /*02f4*/ 	.byte	0x04, 0x11
        /*02f6*/ 	.short	(.L_127 - .L_126)
	.align		4
.L_126:
        /*02f8*/ 	.word	index@(cast_n_3841_to_4096__kernel)
        /*02fc*/ 	.word	0x00000000
.L_127:


//--------------------- .nv.info.cast_n_3841_to_4096__kernel --------------------------
	.section	.nv.info.cast_n_3841_to_4096__kernel,"",@"SHT_CUDA_INFO"
	.align	4


	//----- nvinfo : EIATTR_CUDA_API_VERSION
	.align		4
        /*0000*/ 	.byte	0x04, 0x37
        /*0002*/ 	.short	(.L_129 - .L_128)
.L_128:
        /*0004*/ 	.word	0x00000076


	//----- nvinfo : EIATTR_SW2861232_WAR
	.align		4
.L_129:
        /*0008*/ 	.byte	0x01, 0x35
	.zero		2


	//----- nvinfo : EIATTR_PARAM_CBANK
	.align		4
        /*000c*/ 	.byte	0x04, 0x0a
        /*000e*/ 	.short	(.L_131 - .L_130)
	.align		4
.L_130:
        /*0010*/ 	.word	index@(.nv.constant0.cast_n_3841_to_4096__kernel)
        /*0014*/ 	.short	0x0160
        /*0016*/ 	.short	0x0018


	//----- nvinfo : EIATTR_CBANK_PARAM_SIZE
	.align		4
.L_131:
        /*0018*/ 	.byte	0x03, 0x19
        /*001a*/ 	.short	0x0018


	//----- nvinfo : EIATTR_KPARAM_INFO
	.align		4
        /*001c*/ 	.byte	0x04, 0x17
        /*001e*/ 	.short	(.L_133 - .L_132)
.L_132:
        /*0020*/ 	.word	0x00000000
        /*0024*/ 	.short	0x0002
        /*0026*/ 	.short	0x0010
        /*0028*/ 	.byte	0x00, 0xf0, 0x21, 0x00


	//----- nvinfo : EIATTR_KPARAM_INFO
	.align		4
.L_133:
        /*002c*/ 	.byte	0x04, 0x17
        /*002e*/ 	.short	(.L_135 - .L_134)
.L_134:
        /*0030*/ 	.word	0x00000000
        /*0034*/ 	.short	0x0001
        /*0036*/ 	.short	0x0008
        /*0038*/ 	.byte	0x00, 0xf0, 0x21, 0x00


	//----- nvinfo : EIATTR_KPARAM_INFO
	.align		4
.L_135:
        /*003c*/ 	.byte	0x04, 0x17
        /*003e*/ 	.short	(.L_137 - .L_136)
.L_136:
        /*0040*/ 	.word	0x00000000
        /*0044*/ 	.short	0x0000
        /*0046*/ 	.short	0x0000
        /*0048*/ 	.byte	0x00, 0xf0, 0x21, 0x00


	//----- nvinfo : EIATTR_MAXREG_COUNT
	.align		4
.L_137:
        /*004c*/ 	.byte	0x03, 0x1b
        /*004e*/ 	.short	0x00ff


	//----- nvinfo : EIATTR_EXIT_INSTR_OFFSETS
	.align		4
        /*0050*/ 	.byte	0x04, 0x1c
        /*0052*/ 	.short	(.L_139 - .L_138)


	//   ....[0]....
.L_138:
        /*0054*/ 	.word	0x00000050


	//   ....[1]....
        /*0058*/ 	.word	0x000005b0


	//   ....[2]....
        /*005c*/ 	.word	0x00000680


	//   ....[3]....
        /*0060*/ 	.word	0x000007b0


	//----- nvinfo : EIATTR_MAX_THREADS
	.align		4
.L_139:
        /*0064*/ 	.byte	0x04, 0x05
        /*0066*/ 	.short	(.L_141 - .L_140)
.L_140:
        /*0068*/ 	.word	0x00000100
        /*006c*/ 	.word	0x00000001
        /*0070*/ 	.word	0x00000001
.L_141:


//--------------------- .nv.info.cast_n_3585_to_3840__kernel --------------------------
	.section	.nv.info.cast_n_3585_to_3840__kernel,"",@"SHT_CUDA_INFO"
	.align	4


	//----- nvinfo : EIATTR_CUDA_API_VERSION
	.align		4
        /*0000*/ 	.byte	0x04, 0x37
        /*0002*/ 	.short	(.L_143 - .L_142)
.L_142:
        /*0004*/ 	.word	0x00000076


	//----- nvinfo : EIATTR_SW2861232_WAR
	.align		4
.L_143:
        /*0008*/ 	.byte	0x01, 0x35
	.zero		2


	//----- nvinfo : EIATTR_PARAM_CBANK
	.align		4
        /*000c*/ 	.byte	0x04, 0x0a
        /*000e*/ 	.short	(.L_145 - .L_144)
	.align		4
.L_144:
        /*0010*/ 	.word	index@(.nv.constant0.cast_n_3585_to_3840__kernel)
        /*0014*/ 	.short	0x0160
        /*0016*/ 	.short	0x0018


	//----- nvinfo : EIATTR_CBANK_PARAM_SIZE
	.align		4
.L_145:
        /*0018*/ 	.byte	0x03, 0x19
        /*001a*/ 	.short	0x0018


	//----- nvinfo : EIATTR_KPARAM_INFO
	.align		4
        /*001c*/ 	.byte	0x04, 0x17
        /*001e*/ 	.short	(.L_147 - .L_146)
.L_146:
        /*0020*/ 	.word	0x00000000
        /*0024*/ 	.short	0x0002
        /*0026*/ 	.short	0x0010
        /*0028*/ 	.byte	0x00, 0xf0, 0x21, 0x00


	//----- nvinfo : EIATTR_KPARAM_INFO
	.align		4
.L_147:
        /*002c*/ 	.byte	0x04, 0x17
        /*002e*/ 	.short	(.L_149 - .L_148)
.L_148:
        /*0030*/ 	.word	0x00000000
        /*0034*/ 	.short	0x0001
        /*0036*/ 	.short	0x0008
        /*0038*/ 	.byte	0x00, 0xf0, 0x21, 0x00


	//----- nvinfo : EIATTR_KPARAM_INFO
	.align		4
.L_149:
        /*003c*/ 	.byte	0x04, 0x17
        /*003e*/ 	.short	(.L_151 - .L_150)
.L_150:
        /*0040*/ 	.word	0x00000000
        /*0044*/ 	.short	0x0000
        /*0046*/ 	.short	0x0000
        /*0048*/ 	.byte	0x00, 0xf0, 0x21, 0x00


	//----- nvinfo : EIATTR_MAXREG_COUNT
	.align		4
.L_151:
        /*004c*/ 	.byte	0x03, 0x1b
        /*004e*/ 	.short	0x00ff


	//----- nvinfo : EIATTR_EXIT_INSTR_OFFSETS
	.align		4
        /*0050*/ 	.byte	0x04, 0x1c
        /*0052*/ 	.short	(.L_153 - .L_152)


	//   ....[0]....
.L_152:
        /*0054*/ 	.word	0x000001e0


	//   ....[1]....
        /*0058*/ 	.word	0x000006c0


	//   ....[2]....
        /*005c*/ 	.word	0x00000790


	//   ....[3]....
        /*0060*/ 	.word	0x000008c0


	//----- nvinfo : EIATTR_MAX_THREADS
	.align		4
.L_153:
        /*0064*/ 	.byte	0x04, 0x05
        /*0066*/ 	.short	(.L_155 - .L_154)
.L_154:
        /*0068*/ 	.word	0x00000100
        /*006c*/ 	.word	0x00000001
        /*0070*/ 	.word	0x00000001
.L_155:


//--------------------- .nv.info.cast_n_3329_to_3584__kernel --------------------------
	.section	.nv.info.cast_n_3329_to_3584__kernel,"",@"SHT_CUDA_INFO"
	.align	4


	//----- nvinfo : EIATTR_CUDA_API_VERSION
	.align		4
        /*0000*/ 	.byte	0x04, 0x37
        /*0002*/ 	.short	(.L_157 - .L_156)
.L_156:
        /*0004*/ 	.word	0x00000076


	//----- nvinfo : EIATTR_SW2861232_WAR
	.align		4
.L_157:
        /*0008*/ 	.byte	0x01, 0x35
	.zero		2


	//----- nvinfo : EIATTR_PARAM_CBANK
	.align		4
        /*000c*/ 	.byte	0x04, 0x0a
        /*000e*/ 	.short	(.L_159 - .L_158)
	.align		4
.L_158:
        /*0010*/ 	.word	index@(.nv.constant0.cast_n_3329_to_3584__kernel)
        /*0014*/ 	.short	0x0160
        /*0016*/ 	.short	0x0018


	//----- nvinfo : EIATTR_CBANK_PARAM_SIZE
	.align		4
.L_159:
        /*0018*/ 	.byte	0x03, 0x19
        /*001a*/ 	.short	0x0018


	//----- nvinfo : EIATTR_KPARAM_INFO
	.align		4
        /*001c*/ 	.byte	0x04, 0x17
        /*001e*/ 	.short	(.L_161 - .L_160)
.L_160:
        /*0020*/ 	.word	0x00000000
        /*0024*/ 	.short	0x0002
        /*0026*/ 	.short	0x0010
        /*0028*/ 	.byte	0x00, 0xf0, 0x21, 0x00


	//----- nvinfo : EIATTR_KPARAM_INFO
	.align		4
.L_161:
        /*002c*/ 	.byte	0x04, 0x17
        /*002e*/ 	.short	(.L_163 - .L_162)
.L_162:
        /*0030*/ 	.word	0x00000000
        /*0034*/ 	.short	0x0001
        /*0036*/ 	.short	0x0008
        /*0038*/ 	.byte	0x00, 0xf0, 0x21, 0x00


	//----- nvinfo : EIATTR_KPARAM_INFO
	.align		4
.L_163:
        /*003c*/ 	.byte	0x04, 0x17
        /*003e*/ 	.short	(.L_165 - .L_164)
.L_164:
        /*0040*/ 	.word	0x00000000
        /*0044*/ 	.short	0x0000
        /*0046*/ 	.short	0x0000
        /*0048*/ 	.byte	0x00, 0xf0, 0x21, 0x00


	//----- nvinfo : EIATTR_MAXREG_COUNT
	.align		4
.L_165:
        /*004c*/ 	.byte	0x03, 0x1b
        /*004e*/ 	.short	0x00ff


	//----- nvinfo : EIATTR_EXIT_INSTR_OFFSETS
	.align		4
        /*0050*/ 	.byte	0x04, 0x1c
        /*0052*/ 	.short	(.L_167 - .L_166)


	//   ....[0]....
.L_166:
        /*0054*/ 	.word	0x000001c0


	//   ....[1]....
        /*0058*/ 	.word	0x000006a0


	//   ....[2]....
        /*005c*/ 	.word	0x00000770


	//   ....[3]....
        /*0060*/ 	.word	0x000008a0


	//----- nvinfo : EIATTR_MAX_THREADS
	.align		4
.L_167:
        /*0064*/ 	.byte	0x04, 0x05
        /*0066*/ 	.short	(.L_169 - .L_168)
.L_168:
        /*0068*/ 	.word	0x00000100
        /*006c*/ 	.word	0x00000001
        /*0070*/ 	.word	0x00000001
.L_169:


//--------------------- .nv.info.cast_n_3073_to_3328__kernel --------------------------
	.section	.nv.info.cast_n_3073_to_3328__kernel,"",@"SHT_CUDA_INFO"
	.align	4


	//----- nvinfo : EIATTR_CUDA_API_VERSION
	.align		4
        /*0000*/ 	.byte	0x04, 0x37
        /*0002*/ 	.short	(.L_171 - .L_170)
.L_170:
        /*0004*/ 	.word	0x00000076


	//----- nvinfo : EIATTR_SW2861232_WAR
	.align		4
.L_171:
        /*0008*/ 	.byte	0x01, 0x35
	.zero		2


	//----- nvinfo : EIATTR_PARAM_CBANK
	.align		4
        /*000c*/ 	.byte	0x04, 0x0a
        /*000e*/ 	.short	(.L_173 - .L_172)
	.align		4
.L_172:
        /*0010*/ 	.word	index@(.nv.constant0.cast_n_3073_to_3328__kernel)
        /*0014*/ 	.short	0x0160
        /*0016*/ 	.short	0x0018


	//----- nvinfo : EIATTR_CBANK_PARAM_SIZE
	.align		4
.L_173:
        /*0018*/ 	.byte	0x03, 0x19
        /*001a*/ 	.short	0x0018


	//----- nvinfo : EIATTR_KPARAM_INFO
	.align		4
        /*001c*/ 	.byte	0x04, 0x17
        /*001e*/ 	.short	(.L_175 - .L_174)
.L_174:
        /*0020*/ 	.word	0x00000000
        /*0024*/ 	.short	0x0002
        /*0026*/ 	.short	0x0010
        /*0028*/ 	.byte	0x00, 0xf0, 0x21, 0x00


	//----- nvinfo : EIATTR_KPARAM_INFO
	.align		4
.L_175:
        /*002c*/ 	.byte	0x04, 0x17
        /*002e*/ 	.short	(.L_177 - .L_176)
.L_176:
        /*0030*/ 	.word	0x00000000
        /*0034*/ 	.short	0x0001
        /*0036*/ 	.short	0x0008
        /*0038*/ 	.byte	0x00, 0xf0, 0x21, 0x00


	//----- nvinfo : EIATTR_KPARAM_INFO
	.align		4
.L_177:
        /*003c*/ 	.byte	0x04, 0x17
        /*003e*/ 	.short	(.L_179 - .L_178)
.L_178:
        /*0040*/ 	.word	0x00000000
        /*0044*/ 	.short	0x0000
        /*0046*/ 	.short	0x0000
        /*0048*/ 	.byte	0x00, 0xf0, 0x21, 0x00


	//----- nvinfo : EIATTR_MAXREG_COUNT
	.align		4
.L_179:
        /*004c*/ 	.byte	0x03, 0x1b
        /*004e*/ 	.short	0x00ff


	//----- nvinfo : EIATTR_EXIT_INSTR_OFFSETS
	.align		4
        /*0050*/ 	.byte	0x04, 0x1c
        /*0052*/ 	.short	(.L_181 - .L_180)


	//   ....[0]....
.L_180:
        /*0054*/ 	.word	0x000001c0


	//   ....[1]....
        /*0058*/ 	.word	0x000006a0


	//   ....[2]....
        /*005c*/ 	.word	0x00000770


	//   ....[3]....
        /*0060*/ 	.word	0x000008a0


	//----- nvinfo : EIATTR_MAX_THREADS
	.align		4
.L_181:
        /*0064*/ 	.byte	0x04, 0x05
        /*0066*/ 	.short	(.L_183 - .L_182)
.L_182:
        /*0068*/ 	.word	0x00000100
        /*006c*/ 	.word	0x00000001
        /*0070*/ 	.word	0x00000001
.L_183:


//--------------------- .nv.info.cast_n_2817_to_3072__kernel --------------------------
	.section	.nv.info.cast_n_2817_to_3072__kernel,"",@"SHT_CUDA_INFO"
	.align	4


	//----- nvinfo : EIATTR_CUDA_API_VERSION
	.align		4
        /*0000*/ 	.byte	0x04, 0x37
        /*0002*/ 	.short	(.L_185 - .L_184)
.L_184:
        /*0004*/ 	.word	0x00000076


	//----- nvinfo : EIATTR_SW2861232_WAR
	.align		4
.L_185:
        /*0008*/ 	.byte	0x01, 0x35
	.zero		2


	//----- nvinfo : EIATTR_PARAM_CBANK
	.align		4
        /*000c*/ 	.byte	0x04, 0x0a
        /*000e*/ 	.short	(.L_187 - .L_186)
	.align		4
.L_186:
        /*0010*/ 	.word	index@(.nv.constant0.cast_n_2817_to_3072__kernel)
        /*0014*/ 	.short	0x0160
        /*0016*/ 	.short	0x0018


	//----- nvinfo : EIATTR_CBANK_PARAM_SIZE
	.align		4
.L_187:
        /*0018*/ 	.byte	0x03, 0x19
        /*001a*/ 	.short	0x0018


	//----- nvinfo : EIATTR_KPARAM_INFO
	.align		4
        /*001c*/ 	.byte	0x04, 0x17
        /*001e*/ 	.short	(.L_189 - .L_188)
.L_188:
        /*0020*/ 	.word	0x00000000
        /*0024*/ 	.short	0x0002
        /*0026*/ 	.short	0x0010
        /*0028*/ 	.byte	0x00, 0xf0, 0x21, 0x00


	//----- nvinfo : EIATTR_KPARAM_INFO
	.align		4
.L_189:
        /*002c*/ 	.byte	0x04, 0x17
        /*002e*/ 	.short	(.L_191 - .L_190)
.L_190:
        /*0030*/ 	.word	0x00000000
        /*0034*/ 	.short	0x0001
        /*0036*/ 	.short	0x0008
        /*0038*/ 	.byte	0x00, 0xf0, 0x21, 0x00


	//----- nvinfo : EIATTR_KPARAM_INFO
	.align		4
.L_191:
        /*003c*/ 	.byte	0x04, 0x17
        /*003e*/ 	.short	(.L_193 - .L_192)
.L_192:
        /*0040*/ 	.word	0x00000000
        /*0044*/ 	.short	0x0000
        /*0046*/ 	.short	0x0000
        /*0048*/ 	.byte	0x00, 0xf0, 0x21, 0x00


	//----- nvinfo : EIATTR_MAXREG_COUNT
	.align		4
.L_193:
        /*004c*/ 	.byte	0x03, 0x1b
        /*004e*/ 	.short	0x00ff


	//----- nvinfo : EIATTR_EXIT_INSTR_OFFSETS
	.align		4
        /*0050*/ 	.byte	0x04, 0x1c
        /*0052*/ 	.short	(.L_195 - .L_194)


	//   ....[0]....
.L_194:
        /*0054*/ 	.word	0x000001c0


	//   ....[1]....
        /*0058*/ 	.word	0x000006a0


	//   ....[2]....
        /*005c*/ 	.word	0x00000770


	//   ....[3]....
        /*0060*/ 	.word	0x000008a0


	//----- nvinfo : EIATTR_MAX_THREADS
	.align		4
.L_195:
        /*0064*/ 	.byte	0x04, 0x05
        /*0066*/ 	.short	(.L_197 - .L_196)
.L_196:
        /*0068*/ 	.word	0x00000100
        /*006c*/ 	.word	0x00000001
        /*0070*/ 	.word	0x00000001
.L_197:


//--------------------- .nv.info.cast_n_2561_to_2816__kernel --------------------------
	.section	.nv.info.cast_n_2561_to_2816__kernel,"",@"SHT_CUDA_INFO"
	.align	4


	//----- nvinfo : EIATTR_CUDA_API_VERSION
	.align		4
        /*0000*/ 	.byte	0x04, 0x37
        /*0002*/ 	.short	(.L_199 - .L_198)
.L_198:
        /*0004*/ 	.word	0x00000076


	//----- nvinfo : EIATTR_SW2861232_WAR
	.align		4
.L_199:
        /*0008*/ 	.byte	0x01, 0x35
	.zero		2


	//----- nvinfo : EIATTR_PARAM_CBANK
	.align		4
        /*000c*/ 	.byte	0x04, 0x0a
        /*000e*/ 	.short	(.L_201 - .L_200)
	.align		4
.L_200:
        /*0010*/ 	.word	index@(.nv.constant0.cast_n_2561_to_2816__kernel)
        /*0014*/ 	.short	0x0160
        /*0016*/ 	.short	0x0018


	//----- nvinfo : EIATTR_CBANK_PARAM_SIZE
	.align		4
.L_201:
        /*0018*/ 	.byte	0x03, 0x19
        /*001a*/ 	.short	0x0018


	//----- nvinfo : EIATTR_KPARAM_INFO
	.align		4
        /*001c*/ 	.byte	0x04, 0x17
        /*001e*/ 	.short	(.L_203 - .L_202)
.L_202:
        /*0020*/ 	.word	0x00000000
        /*0024*/ 	.short	0x0002
        /*0026*/ 	.short	0x0010
        /*0028*/ 	.byte	0x00, 0xf0, 0x21, 0x00


	//----- nvinfo : EIATTR_KPARAM_INFO
	.align		4
.L_203:
        /*002c*/ 	.byte	0x04, 0x17
        /*002e*/ 	.short	(.L_205 - .L_204)
.L_204:
        /*0030*/ 	.word	0x00000000
        /*0034*/ 	.short	0x0001
        /*0036*/ 	.short	0x0008
        /*0038*/ 	.byte	0x00, 0xf0, 0x21, 0x00


	//----- nvinfo : EIATTR_KPARAM_INFO
	.align		4
.L_205:
        /*003c*/ 	.byte	0x04, 0x17
        /*003e*/ 	.short	(.L_207 - .L_206)
.L_206:
        /*0040*/ 	.word	0x00000000
        /*0044*/ 	.short	0x0000
        /*0046*/ 	.short	0x0000
        /*0048*/ 	.byte	0x00, 0xf0, 0x21, 0x00


	//----- nvinfo : EIATTR_MAXREG_COUNT
	.align		4
.L_207:
        /*004c*/ 	.byte	0x03, 0x1b
        /*004e*/ 	.short	0x00ff


	//----- nvinfo : EIATTR_EXIT_INSTR_OFFSETS
	.align		4
        /*0050*/ 	.byte	0x04, 0x1c
        /*0052*/ 	.short	(.L_209 - .L_208)


	//   ....[0]....
.L_208:
        /*0054*/ 	.word	0x000001c0


	//   ....[1]....
        /*0058*/ 	.word	0x000006a0


	//   ....[2]....
        /*005c*/ 	.word	0x00000770


	//   ....[3]....
        /*0060*/ 	.word	0x000008a0


	//----- nvinfo : EIATTR_MAX_THREADS
	.align		4
.L_209:
        /*0064*/ 	.byte	0x04, 0x05
        /*0066*/ 	.short	(.L_211 - .L_210)
.L_210:
        /*0068*/ 	.word	0x00000100
        /*006c*/ 	.word	0x00000001
        /*0070*/ 	.word	0x00000001
.L_211:


//--------------------- .nv.info.cast_n_2305_to_2560__kernel --------------------------
	.section	.nv.info.cast_n_2305_to_2560__kernel,"",@"SHT_CUDA_INFO"
	.align	4


	//----- nvinfo : EIATTR_CUDA_API_VERSION
	.align		4
        /*0000*/ 	.byte	0x04, 0x37
        /*0002*/ 	.short	(.L_213 - .L_212)
.L_212:
        /*0004*/ 	.word	0x00000076


	//----- nvinfo : EIATTR_SW2861232_WAR
	.align		4
.L_213:
        /*0008*/ 	.byte	0x01, 0x35
	.zero		2


	//----- nvinfo : EIATTR_PARAM_CBANK
	.align		4
        /*000c*/ 	.byte	0x04, 0x0a
        /*000e*/ 	.short	(.L_215 - .L_214)
	.align		4
.L_214:
        /*0010*/ 	.word	index@(.nv.constant0.cast_n_2305_to_2560__kernel)
        /*0014*/ 	.short	0x0160
        /*0016*/ 	.short	0x0018


	//----- nvinfo : EIATTR_CBANK_PARAM_SIZE
	.align		4
.L_215:
        /*0018*/ 	.byte	0x03, 0x19
        /*001a*/ 	.short	0x0018


	//----- nvinfo : EIATTR_KPARAM_INFO
	.align		4
        /*001c*/ 	.byte	0x04, 0x17
        /*001e*/ 	.short	(.L_217 - .L_216)
.L_216:
        /*0020*/ 	.word	0x00000000
        /*0024*/ 	.short	0x0002
        /*0026*/ 	.short	0x0010
        /*0028*/ 	.byte	0x00, 0xf0, 0x21, 0x00


	//----- nvinfo : EIATTR_KPARAM_INFO
	.align		4
.L_217:
        /*002c*/ 	.byte	0x04, 0x17
        /*002e*/ 	.short	(.L_219 - .L_218)
.L_218:
        /*0030*/ 	.word	0x00000000
        /*0034*/ 	.short	0x0001
        /*0036*/ 	.short	0x0008
        /*0038*/ 	.byte	0x00, 0xf0, 0x21, 0x00


	//----- nvinfo : EIATTR_KPARAM_INFO
	.align		4
.L_219:
        /*003c*/ 	.byte	0x04, 0x17
        /*003e*/ 	.short	(.L_221 - .L_220)
.L_220:
        /*0040*/ 	.word	0x00000000
        /*0044*/ 	.short	0x0000
        /*0046*/ 	.short	0x0000
        /*0048*/ 	.byte	0x00, 0xf0, 0x21, 0x00


	//----- nvinfo : EIATTR_MAXREG_COUNT
	.align		4
.L_221:
        /*004c*/ 	.byte	0x03, 0x1b
        /*004e*/ 	.short	0x00ff


	//----- nvinfo : EIATTR_EXIT_INSTR_OFFSETS
	.align		4
        /*0050*/ 	.byte	0x04, 0x1c
        /*0052*/ 	.short	(.L_223 - .L_222)


	//   ....[0]....
.L_222:
        /*0054*/ 	.word	0x000001c0


	//   ....[1]....
        /*0058*/ 	.word	0x00000720


	//   ....[2]....
        /*005c*/ 	.word	0x00000a40


	//----- nvinfo : EIATTR_MAX_THREADS
	.align		4
.L_223:
        /*0060*/ 	.byte	0x04, 0x05
        /*0062*/ 	.short	(.L_225 - .L_224)
.L_224:
        /*0064*/ 	.word	0x00000100
        /*0068*/ 	.word	0x00000001
        /*006c*/ 	.word	0x00000001
.L_225:


//--------------------- .nv.info.cast_n_2049_to_2304__kernel --------------------------
	.section	.nv.info.cast_n_2049_to_2304__kernel,"",@"SHT_CUDA_INFO"
	.align	4


	//----- nvinfo : EIATTR_CUDA_API_VERSION
	.align		4
        /*0000*/ 	.byte	0x04, 0x37
        /*0002*/ 	.short	(.L_227 - .L_226)
.L_226:
        /*0004*/ 	.word	0x00000076


	//----- nvinfo : EIATTR_SW2861232_WAR
	.align		4
.L_227:
        /*0008*/ 	.byte	0x01, 0x35
	.zero		2


	//----- nvinfo : EIATTR_PARAM_CBANK
	.align		4
        /*000c*/ 	.byte	0x04, 0x0a
        /*000e*/ 	.short	(.L_229 - .L_228)
	.align		4
.L_228:
        /*0010*/ 	.word	index@(.nv.constant0.cast_n_2049_to_2304__kernel)
        /*0014*/ 	.short	0x0160
        /*0016*/ 	.short	0x0018


	//----- nvinfo : EIATTR_CBANK_PARAM_SIZE
	.align		4
.L_229:
        /*0018*/ 	.byte	0x03, 0x19
        /*001a*/ 	.short	0x0018


	//----- nvinfo : EIATTR_KPARAM_INFO
	.align		4
        /*001c*/ 	.byte	0x04, 0x17
        /*001e*/ 	.short	(.L_231 - .L_230)
.L_230:
        /*0020*/ 	.word	0x00000000
        /*0024*/ 	.short	0x0002
        /*0026*/ 	.short	0x0010
        /*0028*/ 	.byte	0x00, 0xf0, 0x21, 0x00


	//----- nvinfo : EIATTR_KPARAM_INFO
	.align		4
.L_231:
        /*002c*/ 	.byte	0x04, 0x17
        /*002e*/ 	.short	(.L_233 - .L_232)
.L_232:
        /*0030*/ 	.word	0x00000000
        /*0034*/ 	.short	0x0001
        /*0036*/ 	.short	0x0008
        /*0038*/ 	.byte	0x00, 0xf0, 0x21, 0x00


	//----- nvinfo : EIATTR_KPARAM_INFO
	.align		4
.L_233:
        /*003c*/ 	.byte	0x04, 0x17
        /*003e*/ 	.short	(.L_235 - .L_234)
.L_234:
        /*0040*/ 	.word	0x00000000
        /*0044*/ 	.short	0x0000
        /*0046*/ 	.short	0x0000
        /*0048*/ 	.byte	0x00, 0xf0, 0x21, 0x00


	//----- nvinfo : EIATTR_MAXREG_COUNT
	.align		4
.L_235:
        /*004c*/ 	.byte	0x03, 0x1b
        /*004e*/ 	.short	0x00ff


	//----- nvinfo : EIATTR_EXIT_INSTR_OFFSETS
	.align		4
        /*0050*/ 	.byte	0x04, 0x1c
        /*0052*/ 	.short	(.L_237 - .L_236)


	//   ....[0]....
.L_236:
        /*0054*/ 	.word	0x000001c0


	//   ....[1]....
        /*0058*/ 	.word	0x000006a0


	//   ....[2]....
        /*005c*/ 	.word	0x00000770


	//   ....[3]....
        /*0060*/ 	.word	0x000008a0


	//----- nvinfo : EIATTR_MAX_THREADS
	.align		4
.L_237:
        /*0064*/ 	.byte	0x04, 0x05
        /*0066*/ 	.short	(.L_239 - .L_238)
.L_238:
        /*0068*/ 	.word	0x00000100
        /*006c*/ 	.word	0x00000001
        /*0070*/ 	.word	0x00000001
.L_239:


//--------------------- .nv.info.cast_n_1793_to_2048__kernel --------------------------
	.section	.nv.info.cast_n_1793_to_2048__kernel,"",@"SHT_CUDA_INFO"
	.align	4


	//----- nvinfo : EIATTR_CUDA_API_VERSION
	.align		4
        /*0000*/ 	.byte	0x04, 0x37
        /*0002*/ 	.short	(.L_241 - .L_240)
.L_240:
        /*0004*/ 	.word	0x00000076


	//----- nvinfo : EIATTR_SW2861232_WAR
	.align		4
.L_241:
        /*0008*/ 	.byte	0x01, 0x35
	.zero		2


	//----- nvinfo : EIATTR_PARAM_CBANK
	.align		4
        /*000c*/ 	.byte	0x04, 0x0a
        /*000e*/ 	.short	(.L_243 - .L_242)
	.align		4
.L_242:
        /*0010*/ 	.word	index@(.nv.constant0.cast_n_1793_to_2048__kernel)
        /*0014*/ 	.short	0x0160
        /*0016*/ 	.short	0x0018


	//----- nvinfo : EIATTR_CBANK_PARAM_SIZE
	.align		4
.L_243:
        /*0018*/ 	.byte	0x03, 0x19
        /*001a*/ 	.short	0x0018


	//----- nvinfo : EIATTR_KPARAM_INFO
	.align		4
        /*001c*/ 	.byte	0x04, 0x17
        /*001e*/ 	.short	(.L_245 - .L_244)
.L_244:
        /*0020*/ 	.word	0x00000000
        /*0024*/ 	.short	0x0002
        /*0026*/ 	.short	0x0010
        /*0028*/ 	.byte	0x00, 0xf0, 0x21, 0x00


	//----- nvinfo : EIATTR_KPARAM_INFO
	.align		4
.L_245:
        /*002c*/ 	.byte	0x04, 0x17
        /*002e*/ 	.short	(.L_247 - .L_246)
.L_246:
        /*0030*/ 	.word	0x00000000
        /*0034*/ 	.short	0x0001
        /*0036*/ 	.short	0x0008
        /*0038*/ 	.byte	0x00, 0xf0, 0x21, 0x00


	//----- nvinfo : EIATTR_KPARAM_INFO
	.align		4
.L_247:
        /*003c*/ 	.byte	0x04, 0x17
        /*003e*/ 	.short	(.L_249 - .L_248)
.L_248:
        /*0040*/ 	.word	0x00000000
        /*0044*/ 	.short	0x0000
        /*0046*/ 	.short	0x0000
        /*0048*/ 	.byte	0x00, 0xf0, 0x21, 0x00


	//----- nvinfo : EIATTR_MAXREG_COUNT
	.align		4
.L_249:
        /*004c*/ 	.byte	0x03, 0x1b
        /*004e*/ 	.short	0x00ff


	//----- nvinfo : EIATTR_EXIT_INSTR_OFFSETS
	.align		4
        /*0050*/ 	.byte	0x04, 0x1c
        /*0052*/ 	.short	(.L_251 - .L_250)


	//   ....[0]....
.L_250:
        /*0054*/ 	.word	0x00000070


	//   ....[1]....
        /*0058*/ 	.word	0x00000670


	//   ....[2]....
        /*005c*/ 	.word	0x00000990


	//----- nvinfo : EIATTR_MAX_THREADS
	.align		4
.L_251:
        /*0060*/ 	.byte	0x04, 0x05
        /*0062*/ 	.short	(.L_253 - .L_252)
.L_252:
        /*0064*/ 	.word	0x00000100
        /*0068*/ 	.word	0x00000001
        /*006c*/ 	.word	0x00000001
.L_253:


//--------------------- .nv.info.cast_n_1537_to_1792__kernel --------------------------
	.section	.nv.info.cast_n_1537_to_1792__kernel,"",@"SHT_CUDA_INFO"
	.align	4


	//----- nvinfo : EIATTR_CUDA_API_VERSION
	.align		4
        /*0000*/ 	.byte	0x04, 0x37
        /*0002*/ 	.short	(.L_255 - .L_254)
.L_254:
        /*0004*/ 	.word	0x00000076


	//----- nvinfo : EIATTR_SW2861232_WAR
	.align		4
.L_255:
        /*0008*/ 	.byte	0x01, 0x35
	.zero		2


	//----- nvinfo : EIATTR_PARAM_CBANK
	.align		4
        /*000c*/ 	.byte	0x04, 0x0a
        /*000e*/ 	.short	(.L_257 - .L_256)
	.align		4
.L_256:
        /*0010*/ 	.word	index@(.nv.constant0.cast_n_1537_to_1792__kernel)
        /*0014*/ 	.short	0x0160
        /*0016*/ 	.short	0x0018


	//----- nvinfo : EIATTR_CBANK_PARAM_SIZE
	.align		4
.L_257:
        /*0018*/ 	.byte	0x03, 0x19
        /*001a*/ 	.short	0x0018


	//----- nvinfo : EIATTR_KPARAM_INFO
	.align		4
        /*001c*/ 	.byte	0x04, 0x17
        /*001e*/ 	.short	(.L_259 - .L_258)
.L_258:
        /*0020*/ 	.word	0x00000000
        /*0024*/ 	.short	0x0002
        /*0026*/ 	.short	0x0010
        /*0028*/ 	.byte	0x00, 0xf0, 0x21, 0x00


	//----- nvinfo : EIATTR_KPARAM_INFO
	.align		4
.L_259:
        /*002c*/ 	.byte	0x04, 0x17
        /*002e*/ 	.short	(.L_261 - .L_260)
.L_260:
        /*0030*/ 	.word	0x00000000
        /*0034*/ 	.short	0x0001
        /*0036*/ 	.short	0x0008
        /*0038*/ 	.byte	0x00, 0xf0, 0x21, 0x00


	//----- nvinfo : EIATTR_KPARAM_INFO
	.align		4
.L_261:
        /*003c*/ 	.byte	0x04, 0x17
        /*003e*/ 	.short	(.L_263 - .L_262)
.L_262:
        /*0040*/ 	.word	0x00000000
        /*0044*/ 	.short	0x0000
        /*0046*/ 	.short	0x0000
        /*0048*/ 	.byte	0x00, 0xf0, 0x21, 0x00


	//----- nvinfo : EIATTR_MAXREG_COUNT
	.align		4
.L_263:
        /*004c*/ 	.byte	0x03, 0x1b
        /*004e*/ 	.short	0x00ff


	//----- nvinfo : EIATTR_EXIT_INSTR_OFFSETS
	.align		4
        /*0050*/ 	.byte	0x04, 0x1c
        /*0052*/ 	.short	(.L_265 - .L_264)


	//   ....[0]....
.L_264:
        /*0054*/ 	.word	0x000001c0


	//   ....[1]....
        /*0058*/ 	.word	0x000006a0


	//   ....[2]....
        /*005c*/ 	.word	0x00000770


	//   ....[3]....
        /*0060*/ 	.word	0x000008a0


	//----- nvinfo : EIATTR_MAX_THREADS
	.align		4
.L_265:
        /*0064*/ 	.byte	0x04, 0x05
        /*0066*/ 	.short	(.L_267 - .L_266)
.L_266:
        /*0068*/ 	.word	0x00000100
        /*006c*/ 	.word	0x00000001
        /*0070*/ 	.word	0x00000001
.L_267:


//--------------------- .nv.info.cast_n_1281_to_1536__kernel --------------------------
	.section	.nv.info.cast_n_1281_to_1536__kernel,"",@"SHT_CUDA_INFO"
	.align	4


	//----- nvinfo : EIATTR_CUDA_API_VERSION
	.align		4
        /*0000*/ 	.byte	0x04, 0x37
        /*0002*/ 	.short	(.L_269 - .L_268)
.L_268:
        /*0004*/ 	.word	0x00000076


	//----- nvinfo : EIATTR_SW2861232_WAR
	.align		4
.L_269:
        /*0008*/ 	.byte	0x01, 0x35
	.zero		2


	//----- nvinfo : EIATTR_PARAM_CBANK
	.align		4
        /*000c*/ 	.byte	0x04, 0x0a
        /*000e*/ 	.short	(.L_271 - .L_270)
	.align		4
.L_270:
        /*0010*/ 	.word	index@(.nv.constant0.cast_n_1281_to_1536__kernel)
        /*0014*/ 	.short	0x0160
        /*0016*/ 	.short	0x0018


	//----- nvinfo : EIATTR_CBANK_PARAM_SIZE
	.align		4
.L_271:
        /*0018*/ 	.byte	0x03, 0x19
        /*001a*/ 	.short	0x0018


	//----- nvinfo : EIATTR_KPARAM_INFO
	.align		4
        /*001c*/ 	.byte	0x04, 0x17
        /*001e*/ 	.short	(.L_273 - .L_272)
.L_272:
        /*0020*/ 	.word	0x00000000
        /*0024*/ 	.short	0x0002
        /*0026*/ 	.short	0x0010
        /*0028*/ 	.byte	0x00, 0xf0, 0x21, 0x00


	//----- nvinfo : EIATTR_KPARAM_INFO
	.align		4
.L_273:
        /*002c*/ 	.byte	0x04, 0x17
        /*002e*/ 	.short	(.L_275 - .L_274)
.L_274:
        /*0030*/ 	.word	0x00000000
        /*0034*/ 	.short	0x0001
        /*0036*/ 	.short	0x0008
        /*0038*/ 	.byte	0x00, 0xf0, 0x21, 0x00


	//----- nvinfo : EIATTR_KPARAM_INFO
	.align		4
.L_275:
        /*003c*/ 	.byte	0x04, 0x17
        /*003e*/ 	.short	(.L_277 - .L_276)
.L_276:
        /*0040*/ 	.word	0x00000000
        /*0044*/ 	.short	0x0000
        /*0046*/ 	.short	0x0000
        /*0048*/ 	.byte	0x00, 0xf0, 0x21, 0x00


	//----- nvinfo : EIATTR_MAXREG_COUNT
	.align		4
.L_277:
        /*004c*/ 	.byte	0x03, 0x1b
        /*004e*/ 	.short	0x00ff


	//----- nvinfo : EIATTR_EXIT_INSTR_OFFSETS
	.align		4
        /*0050*/ 	.byte	0x04, 0x1c
        /*0052*/ 	.short	(.L_279 - .L_278)


	//   ....[0]....
.L_278:
        /*0054*/ 	.word	0x000001c0


	//   ....[1]....
        /*0058*/ 	.word	0x00000720


	//   ....[2]....
        /*005c*/ 	.word	0x00000a40


	//----- nvinfo : EIATTR_MAX_THREADS
	.align		4
.L_279:
        /*0060*/ 	.byte	0x04, 0x05
        /*0062*/ 	.short	(.L_281 - .L_280)
.L_280:
        /*0064*/ 	.word	0x00000100
        /*0068*/ 	.word	0x00000001
        /*006c*/ 	.word	0x00000001
.L_281:


//--------------------- .nv.info.cast_n_1025_to_1280__kernel --------------------------
	.section	.nv.info.cast_n_1025_to_1280__kernel,"",@"SHT_CUDA_INFO"
	.align	4


	//----- nvinfo : EIATTR_CUDA_API_VERSION
	.align		4
        /*0000*/ 	.byte	0x04, 0x37
        /*0002*/ 	.short	(.L_283 - .L_282)
.L_282:
        /*0004*/ 	.word	0x00000076


	//----- nvinfo : EIATTR_SW2861232_WAR
	.align		4
.L_283:
        /*0008*/ 	.byte	0x01, 0x35
	.zero		2


	//----- nvinfo : EIATTR_PARAM_CBANK
	.align		4
        /*000c*/ 	.byte	0x04, 0x0a
        /*000e*/ 	.short	(.L_285 - .L_284)
	.align		4
.L_284:
        /*0010*/ 	.word	index@(.nv.constant0.cast_n_1025_to_1280__kernel)
        /*0014*/ 	.short	0x0160
        /*0016*/ 	.short	0x0018


	//----- nvinfo : EIATTR_CBANK_PARAM_SIZE
	.align		4
.L_285:
        /*0018*/ 	.byte	0x03, 0x19
        /*001a*/ 	.short	0x0018


	//----- nvinfo : EIATTR_KPARAM_INFO
	.align		4
        /*001c*/ 	.byte	0x04, 0x17
        /*001e*/ 	.short	(.L_287 - .L_286)
.L_286:
        /*0020*/ 	.word	0x00000000
        /*0024*/ 	.short	0x0002
        /*0026*/ 	.short	0x0010
        /*0028*/ 	.byte	0x00, 0xf0, 0x21, 0x00


	//----- nvinfo : EIATTR_KPARAM_INFO
	.align		4
.L_287:
        /*002c*/ 	.byte	0x04, 0x17
        /*002e*/ 	.short	(.L_289 - .L_288)
.L_288:
        /*0030*/ 	.word	0x00000000
        /*0034*/ 	.short	0x0001
        /*0036*/ 	.short	0x0008
        /*0038*/ 	.byte	0x00, 0xf0, 0x21, 0x00


	//----- nvinfo : EIATTR_KPARAM_INFO
	.align		4
.L_289:
        /*003c*/ 	.byte	0x04, 0x17
        /*003e*/ 	.short	(.L_291 - .L_290)
.L_290:
        /*0040*/ 	.word	0x00000000
        /*0044*/ 	.short	0x0000
        /*0046*/ 	.short	0x0000
        /*0048*/ 	.byte	0x00, 0xf0, 0x21, 0x00


	//----- nvinfo : EIATTR_MAXREG_COUNT
	.align		4
.L_291:
        /*004c*/ 	.byte	0x03, 0x1b
        /*004e*/ 	.short	0x00ff


	//----- nvinfo : EIATTR_EXIT_INSTR_OFFSETS
	.align		4
        /*0050*/ 	.byte	0x04, 0x1c
        /*0052*/ 	.short	(.L_293 - .L_292)


	//   ....[0]....
.L_292:
        /*0054*/ 	.word	0x000001c0


	//   ....[1]....
        /*0058*/ 	.word	0x00000720


	//   ....[2]....
        /*005c*/ 	.word	0x00000a40


	//----- nvinfo : EIATTR_MAX_THREADS
	.align		4
.L_293:
        /*0060*/ 	.byte	0x04, 0x05
        /*0062*/ 	.short	(.L_295 - .L_294)
.L_294:
        /*0064*/ 	.word	0x00000100
        /*0068*/ 	.word	0x00000001
        /*006c*/ 	.word	0x00000001
.L_295:


//--------------------- .nv.info.cast_n_769_to_1024__kernel --------------------------
	.section	.nv.info.cast_n_769_to_1024__kernel,"",@"SHT_CUDA_INFO"
	.align	4


	//----- nvinfo : EIATTR_CUDA_API_VERSION
	.align		4
        /*0000*/ 	.byte	0x04, 0x37
        /*0002*/ 	.short	(.L_297 - .L_296)
.L_296:
        /*0004*/ 	.word	0x00000076


	//----- nvinfo : EIATTR_SW2861232_WAR
	.align		4
.L_297:
        /*0008*/ 	.byte	0x01, 0x35
	.zero		2


	//----- nvinfo : EIATTR_PARAM_CBANK
	.align		4
        /*000c*/ 	.byte	0x04, 0x0a
        /*000e*/ 	.short	(.L_299 - .L_298)
	.align		4
.L_298:
        /*0010*/ 	.word	index@(.nv.constant0.cast_n_769_to_1024__kernel)
        /*0014*/ 	.short	0x0160
        /*0016*/ 	.short	0x0018


	//----- nvinfo : EIATTR_CBANK_PARAM_SIZE
	.align		4
.L_299:
        /*0018*/ 	.byte	0x03, 0x19
        /*001a*/ 	.short	0x0018


	//----- nvinfo : EIATTR_KPARAM_INFO
	.align		4
        /*001c*/ 	.byte	0x04, 0x17
        /*001e*/ 	.short	(.L_301 - .L_300)
.L_300:
        /*0020*/ 	.word	0x00000000
        /*0024*/ 	.short	0x0002
        /*0026*/ 	.short	0x0010
        /*0028*/ 	.byte	0x00, 0xf0, 0x21, 0x00


	//----- nvinfo : EIATTR_KPARAM_INFO
	.align		4
.L_301:
        /*002c*/ 	.byte	0x04, 0x17
        /*002e*/ 	.short	(.L_303 - .L_302)
.L_302:
        /*0030*/ 	.word	0x00000000
        /*0034*/ 	.short	0x0001
        /*0036*/ 	.short	0x0008
        /*0038*/ 	.byte	0x00, 0xf0, 0x21, 0x00


	//----- nvinfo : EIATTR_KPARAM_INFO
	.align		4
.L_303:
        /*003c*/ 	.byte	0x04, 0x17
        /*003e*/ 	.short	(.L_305 - .L_304)
.L_304:
        /*0040*/ 	.word	0x00000000
        /*0044*/ 	.short	0x0000
        /*0046*/ 	.short	0x0000
        /*0048*/ 	.byte	0x00, 0xf0, 0x21, 0x00


	//----- nvinfo : EIATTR_MAXREG_COUNT
	.align		4
.L_305:
        /*004c*/ 	.byte	0x03, 0x1b
        /*004e*/ 	.short	0x00ff


	//----- nvinfo : EIATTR_EXIT_INSTR_OFFSETS
	.align		4
        /*0050*/ 	.byte	0x04, 0x1c
        /*0052*/ 	.short	(.L_307 - .L_306)


	//   ....[0]....
.L_306:
        /*0054*/ 	.word	0x00000050


	//   ....[1]....
        /*0058*/ 	.word	0x000005b0


	//   ....[2]....
        /*005c*/ 	.word	0x00000680


	//   ....[3]....
        /*0060*/ 	.word	0x000007b0


	//----- nvinfo : EIATTR_MAX_THREADS
	.align		4
.L_307:
        /*0064*/ 	.byte	0x04, 0x05
        /*0066*/ 	.short	(.L_309 - .L_308)
.L_308:
        /*0068*/ 	.word	0x00000100
        /*006c*/ 	.word	0x00000001
        /*0070*/ 	.word	0x00000001
.L_309:


//--------------------- .nv.info.cast_n_513_to_768__kernel --------------------------
	.section	.nv.info.cast_n_513_to_768__kernel,"",@"SHT_CUDA_INFO"
	.align	4


	//----- nvinfo : EIATTR_CUDA_API_VERSION
	.align		4
        /*0000*/ 	.byte	0x04, 0x37
        /*0002*/ 	.short	(.L_311 - .L_310)
.L_310:
        /*0004*/ 	.word	0x00000076


	//----- nvinfo : EIATTR_SW2861232_WAR
	.align		4
.L_311:
        /*0008*/ 	.byte	0x01, 0x35
	.zero		2


	//----- nvinfo : EIATTR_PARAM_CBANK
	.align		4
        /*000c*/ 	.byte	0x04, 0x0a
        /*000e*/ 	.short	(.L_313 - .L_312)
	.align		4
.L_312:
        /*0010*/ 	.word	index@(.nv.constant0.cast_n_513_to_768__kernel)
        /*0014*/ 	.short	0x0160
        /*0016*/ 	.short	0x0018


	//----- nvinfo : EIATTR_CBANK_PARAM_SIZE
	.align		4
.L_313:
        /*0018*/ 	.byte	0x03, 0x19
        /*001a*/ 	.short	0x0018


	//----- nvinfo : EIATTR_KPARAM_INFO
	.align		4
        /*001c*/ 	.byte	0x04, 0x17
        /*001e*/ 	.short	(.L_315 - .L_314)
.L_314:
        /*0020*/ 	.word	0x00000000
        /*0024*/ 	.short	0x0002
        /*0026*/ 	.short	0x0010
        /*0028*/ 	.byte	0x00, 0xf0, 0x21, 0x00


	//----- nvinfo : EIATTR_KPARAM_INFO
	.align		4
.L_315:
        /*002c*/ 	.byte	0x04, 0x17
        /*002e*/ 	.short	(.L_317 - .L_316)
.L_316:
        /*0030*/ 	.word	0x00000000
        /*0034*/ 	.short	0x0001
        /*0036*/ 	.short	0x0008
        /*0038*/ 	.byte	0x00, 0xf0, 0x21, 0x00


	//----- nvinfo : EIATTR_KPARAM_INFO
	.align		4
.L_317:
        /*003c*/ 	.byte	0x04, 0x17
        /*003e*/ 	.short	(.L_319 - .L_318)
.L_318:
        /*0040*/ 	.word	0x00000000
        /*0044*/ 	.short	0x0000
        /*0046*/ 	.short	0x0000
        /*0048*/ 	.byte	0x00, 0xf0, 0x21, 0x00


	//----- nvinfo : EIATTR_MAXREG_COUNT
	.align		4
.L_319:
        /*004c*/ 	.byte	0x03, 0x1b
        /*004e*/ 	.short	0x00ff


	//----- nvinfo : EIATTR_EXIT_INSTR_OFFSETS
	.align		4
        /*0050*/ 	.byte	0x04, 0x1c
        /*0052*/ 	.short	(.L_321 - .L_320)


	//   ....[0]....
.L_320:
        /*0054*/ 	.word	0x000001c0


	//   ....[1]....
        /*0058*/ 	.word	0x000006a0


	//   ....[2]....
        /*005c*/ 	.word	0x00000770


	//   ....[3]....
        /*0060*/ 	.word	0x000008a0


	//----- nvinfo : EIATTR_MAX_THREADS
	.align		4
.L_321:
        /*0064*/ 	.byte	0x04, 0x05
        /*0066*/ 	.short	(.L_323 - .L_322)
.L_322:
        /*0068*/ 	.word	0x00000100
        /*006c*/ 	.word	0x00000001
        /*0070*/ 	.word	0x00000001
.L_323:


//--------------------- .nv.info.cast_n_257_to_512__kernel --------------------------
	.section	.nv.info.cast_n_257_to_512__kernel,"",@"SHT_CUDA_INFO"
	.align	4


	//----- nvinfo : EIATTR_CUDA_API_VERSION
	.align		4
        /*0000*/ 	.byte	0x04, 0x37
        /*0002*/ 	.short	(.L_325 - .L_324)
.L_324:
        /*0004*/ 	.word	0x00000076


	//----- nvinfo : EIATTR_SW2861232_WAR
	.align		4
.L_325:
        /*0008*/ 	.byte	0x01, 0x35
	.zero		2


	//----- nvinfo : EIATTR_PARAM_CBANK
	.align		4
        /*000c*/ 	.byte	0x04, 0x0a
        /*000e*/ 	.short	(.L_327 - .L_326)
	.align		4
.L_326:
        /*0010*/ 	.word	index@(.nv.constant0.cast_n_257_to_512__kernel)
        /*0014*/ 	.short	0x0160
        /*0016*/ 	.short	0x0018


	//----- nvinfo : EIATTR_CBANK_PARAM_SIZE
	.align		4
.L_327:
        /*0018*/ 	.byte	0x03, 0x19
        /*001a*/ 	.short	0x0018


	//----- nvinfo : EIATTR_KPARAM_INFO
	.align		4
        /*001c*/ 	.byte	0x04, 0x17
        /*001e*/ 	.short	(.L_329 - .L_328)
.L_328:
        /*0020*/ 	.word	0x00000000
        /*0024*/ 	.short	0x0002
        /*0026*/ 	.short	0x0010
        /*0028*/ 	.byte	0x00, 0xf0, 0x21, 0x00


	//----- nvinfo : EIATTR_KPARAM_INFO
	.align		4
.L_329:
        /*002c*/ 	.byte	0x04, 0x17
        /*002e*/ 	.short	(.L_331 - .L_330)
.L_330:
        /*0030*/ 	.word	0x00000000
        /*0034*/ 	.short	0x0001
        /*0036*/ 	.short	0x0008
        /*0038*/ 	.byte	0x00, 0xf0, 0x21, 0x00


	//----- nvinfo : EIATTR_KPARAM_INFO
	.align		4
.L_331:
        /*003c*/ 	.byte	0x04, 0x17
        /*003e*/ 	.short	(.L_333 - .L_332)
.L_332:
        /*0040*/ 	.word	0x00000000
        /*0044*/ 	.short	0x0000
        /*0046*/ 	.short	0x0000
        /*0048*/ 	.byte	0x00, 0xf0, 0x21, 0x00


	//----- nvinfo : EIATTR_MAXREG_COUNT
	.align		4
.L_333:
        /*004c*/ 	.byte	0x03, 0x1b
        /*004e*/ 	.short	0x00ff


	//----- nvinfo : EIATTR_EXIT_INSTR_OFFSETS
	.align		4
        /*0050*/ 	.byte	0x04, 0x1c
        /*0052*/ 	.short	(.L_335 - .L_334)


	//   ....[0]....
.L_334:
        /*0054*/ 	.word	0x00000070


	//   ....[1]....
        /*0058*/ 	.word	0x00000670


	//   ....[2]....
        /*005c*/ 	.word	0x00000990


	//----- nvinfo : EIATTR_MAX_THREADS
	.align		4
.L_335:
        /*0060*/ 	.byte	0x04, 0x05
        /*0062*/ 	.short	(.L_337 - .L_336)
.L_336:
        /*0064*/ 	.word	0x00000100
        /*0068*/ 	.word	0x00000001
        /*006c*/ 	.word	0x00000001
.L_337:


//--------------------- .nv.info.cast_n_1_to_256__kernel --------------------------
	.section	.nv.info.cast_n_1_to_256__kernel,"",@"SHT_CUDA_INFO"
	.align	4


	//----- nvinfo : EIATTR_CUDA_API_VERSION
	.align		4
        /*0000*/ 	.byte	0x04, 0x37
        /*0002*/ 	.short	(.L_339 - .L_338)
.L_338:
        /*0004*/ 	.word	0x00000076


	//----- nvinfo : EIATTR_SW2861232_WAR
	.align		4
.L_339:
        /*0008*/ 	.byte	0x01, 0x35
	.zero		2


	//----- nvinfo : EIATTR_PARAM_CBANK
	.align		4
        /*000c*/ 	.byte	0x04, 0x0a
        /*000e*/ 	.short	(.L_341 - .L_340)
	.align		4
.L_340:
        /*0010*/ 	.word	index@(.nv.constant0.cast_n_1_to_256__kernel)
        /*0014*/ 	.short	0x0160
        /*0016*/ 	.short	0x0018


	//----- nvinfo : EIATTR_CBANK_PARAM_SIZE
	.align		4
.L_341:
        /*0018*/ 	.byte	0x03, 0x19
        /*001a*/ 	.short	0x0018


	//----- nvinfo : EIATTR_KPARAM_INFO
	.align		4
        /*001c*/ 	.byte	0x04, 0x17
        /*001e*/ 	.short	(.L_343 - .L_342)
.L_342:
        /*0020*/ 	.word	0x00000000
        /*0024*/ 	.short	0x0002
        /*0026*/ 	.short	0x0010
        /*0028*/ 	.byte	0x00, 0xf0, 0x21, 0x00


	//----- nvinfo : EIATTR_KPARAM_INFO
	.align		4
.L_343:
        /*002c*/ 	.byte	0x04, 0x17
        /*002e*/ 	.short	(.L_345 - .L_344)
.L_344:
        /*0030*/ 	.word	0x00000000
        /*0034*/ 	.short	0x0001
        /*0036*/ 	.short	0x0008
        /*0038*/ 	.byte	0x00, 0xf0, 0x21, 0x00


	//----- nvinfo : EIATTR_KPARAM_INFO
	.align		4
.L_345:
        /*003c*/ 	.byte	0x04, 0x17
        /*003e*/ 	.short	(.L_347 - .L_346)
.L_346:
        /*0040*/ 	.word	0x00000000
        /*0044*/ 	.short	0x0000
        /*0046*/ 	.short	0x0000
        /*0048*/ 	.byte	0x00, 0xf0, 0x21, 0x00


	//----- nvinfo : EIATTR_MAXREG_COUNT
	.align		4
.L_347:
        /*004c*/ 	.byte	0x03, 0x1b
        /*004e*/ 	.short	0x00ff


	//----- nvinfo : EIATTR_EXIT_INSTR_OFFSETS
	.align		4
        /*0050*/ 	.byte	0x04, 0x1c
        /*0052*/ 	.short	(.L_349 - .L_348)


	//   ....[0]....
.L_348:
        /*0054*/ 	.word	0x00000070


	//   ....[1]....
        /*0058*/ 	.word	0x00000670


	//   ....[2]....
        /*005c*/ 	.word	0x00000990


	//----- nvinfo : EIATTR_MAX_THREADS
	.align		4
.L_349:
        /*0060*/ 	.byte	0x04, 0x05
        /*0062*/ 	.short	(.L_351 - .L_350)
.L_350:
        /*0064*/ 	.word	0x00000100
        /*0068*/ 	.word	0x00000001
        /*006c*/ 	.word	0x00000001
.L_351:


//--------------------- .nv.rel.action            --------------------------
	.section	.nv.rel.action,"",@"SHT_CUDA_RELOCINFO"
	.align	8
	.sectionentsize	8
        /*0000*/ 	.byte	0x4b, 0x00, 0x00, 0x00, 0x00, 0x00, 0x00, 0x00, 0x00, 0x02, 0x02, 0x08, 0x10, 0x0a, 0x2f, 0x22
        /* <DEDUP_REMOVED lines=13> */


//--------------------- .nv.constant0.cast_n_3841_to_4096__kernel --------------------------
	.section	.nv.constant0.cast_n_3841_to_4096__kernel,"a",@progbits
	.align	4
.nv.constant0.cast_n_3841_to_4096__kernel:
	.zero		376


//--------------------- .nv.constant0.cast_n_3585_to_3840__kernel --------------------------
	.section	.nv.constant0.cast_n_3585_to_3840__kernel,"a",@progbits
	.align	4
.nv.constant0.cast_n_3585_to_3840__kernel:
	.zero		376


//--------------------- .nv.constant0.cast_n_3329_to_3584__kernel --------------------------
	.section	.nv.constant0.cast_n_3329_to_3584__kernel,"a",@progbits
	.align	4
.nv.constant0.cast_n_3329_to_3584__kernel:
	.zero		376


//--------------------- .nv.constant0.cast_n_3073_to_3328__kernel --------------------------
	.section	.nv.constant0.cast_n_3073_to_3328__kernel,"a",@progbits
	.align	4
.nv.constant0.cast_n_3073_to_3328__kernel:
	.zero		376


//--------------------- .nv.constant0.cast_n_2817_to_3072__kernel --------------------------
	.section	.nv.constant0.cast_n_2817_to_3072__kernel,"a",@progbits
	.align	4
.nv.constant0.cast_n_2817_to_3072__kernel:
	.zero		376


//--------------------- .nv.constant0.cast_n_2561_to_2816__kernel --------------------------
	.section	.nv.constant0.cast_n_2561_to_2816__kernel,"a",@progbits
	.align	4
.nv.constant0.cast_n_2561_to_2816__kernel:
	.zero		376


//--------------------- .nv.constant0.cast_n_2305_to_2560__kernel --------------------------
	.section	.nv.constant0.cast_n_2305_to_2560__kernel,"a",@progbits
	.align	4
.nv.constant0.cast_n_2305_to_2560__kernel:
	.zero		376


//--------------------- .nv.constant0.cast_n_2049_to_2304__kernel --------------------------
	.section	.nv.constant0.cast_n_2049_to_2304__kernel,"a",@progbits
	.align	4
.nv.constant0.cast_n_2049_to_2304__kernel:
	.zero		376


//--------------------- .nv.constant0.cast_n_1793_to_2048__kernel --------------------------
	.section	.nv.constant0.cast_n_1793_to_2048__kernel,"a",@progbits
	.align	4
.nv.constant0.cast_n_1793_to_2048__kernel:
	.zero		376


//--------------------- .nv.constant0.cast_n_1537_to_1792__kernel --------------------------
	.section	.nv.constant0.cast_n_1537_to_1792__kernel,"a",@progbits
	.align	4
.nv.constant0.cast_n_1537_to_1792__kernel:
	.zero		376


//--------------------- .nv.constant0.cast_n_1281_to_1536__kernel --------------------------
	.section	.nv.constant0.cast_n_1281_to_1536__kernel,"a",@progbits
	.align	4
.nv.constant0.cast_n_1281_to_1536__kernel:
	.zero		376


//--------------------- .nv.constant0.cast_n_1025_to_1280__kernel --------------------------
	.section	.nv.constant0.cast_n_1025_to_1280__kernel,"a",@progbits
	.align	4
.nv.constant0.cast_n_1025_to_1280__kernel:
	.zero		376


//--------------------- .nv.constant0.cast_n_769_to_1024__kernel --------------------------
	.section	.nv.constant0.cast_n_769_to_1024__kernel,"a",@progbits
	.align	4
.nv.constant0.cast_n_769_to_1024__kernel:
	.zero		376


//--------------------- .nv.constant0.cast_n_513_to_768__kernel --------------------------
	.section	.nv.constant0.cast_n_513_to_768__kernel,"a",@progbits
	.align	4
.nv.constant0.cast_n_513_to_768__kernel:
	.zero		376


//--------------------- .nv.constant0.cast_n_257_to_512__kernel --------------------------
	.section	.nv.constant0.cast_n_257_to_512__kernel,"a",@progbits
	.align	4
.nv.constant0.cast_n_257_to_512__kernel:
	.zero		376


//--------------------- .nv.constant0.cast_n_1_to_256__kernel --------------------------
	.section	.nv.constant0.cast_n_1_to_256__kernel,"a",@progbits
	.align	4
.nv.constant0.cast_n_1_to_256__kernel:
	.zero		376


//--------------------- .text.cast_n_3841_to_4096__kernel --------------------------
	.section	.text.cast_n_3841_to_4096__kernel,"ax",@progbits
	.sectioninfo	@"SHI_REGISTERS=34"
	.align	128
        .global         cast_n_3841_to_4096__kernel
        .type           cast_n_3841_to_4096__kernel,@function
        .size           cast_n_3841_to_4096__kernel,(.L_x_54 - cast_n_3841_to_4096__kernel)
        .other          cast_n_3841_to_4096__kernel,@"STO_CUDA_ENTRY STV_DEFAULT"
cast_n_3841_to_4096__kernel:
.text.cast_n_3841_to_4096__kernel:
[----:B------:R-:W-:-:S02]  /*0000*/  IMAD.MOV.U32 R1, RZ, RZ, c[0x0][0x28] ;  /* 0x00000a00ff017624 */ /* 0x000fc400078e00ff */
[----:B------:R-:W-:Y:S02]  /*0010*/  IMAD.MOV.U32 R4, RZ, RZ, c[0x0][0x170] ;  /* 0x00005c00ff047624 */ /* 0x000fe400078e00ff */
[----:B------:R-:W-:-:S03]  /*0020*/  IMAD.MOV.U32 R5, RZ, RZ, c[0x0][0x174] ;  /* 0x00005d00ff057624 */ /* 0x000fc600078e00ff */
[----:B------:R-:W-:-:S04]  /*0030*/  ISETP.GE.U32.AND P0, PT, R4, 0x1, PT ;  /* 0x000000010400780c */ /* 0x000fc80003f06070 */
[----:B------:R-:W-:-:S13]  /*0040*/  ISETP.GE.AND.EX P0, PT, R5, RZ, PT, P0 ;  /* 0x000000ff0500720c */ /* 0x000fda0003f06300 */
[----:B------:R-:W-:Y:S05]  /*0050*/  @!P0 EXIT ;  /* 0x000000000000894d */ /* 0x000fea0003800000 */
[C---:B------:R-:W-:Y:S01]  /*0060*/  IADD3 R2, P0, R4.reuse, 0xfff, RZ ;  /* 0x00000fff04027810 */ /* 0x040fe20007f1e0ff */
[----:B------:R-:W0:Y:S01]  /*0070*/  S2UR UR4, SR_CTAID.X ;  /* 0x00000000000479c3 */ /* 0x000e220000002500 */
[----:B------:R-:W1:Y:S01]  /*0080*/  S2R R20, SR_TID.X ;  /* 0x0000000000147919 */ /* 0x000e620000002100 */
[----:B------:R-:W-:Y:S01]  /*0090*/  ISETP.GE.U32.AND P1, PT, R4, 0x1001, PT ;  /* 0x000010010400780c */ /* 0x000fe20003f26070 */
[----:B------:R-:W-:Y:S01]  /*00a0*/  UMOV UR5, URZ ;  /* 0x0000003f00057c82 */ /* 0x000fe20008000000 */
[----:B------:R-:W-:Y:S01]  /*00b0*/  IMAD.X R3, RZ, RZ, c[0x0][0x174], P0 ;  /* 0x00005d00ff037624 */ /* 0x000fe200000e06ff */
[----:B------:R-:W-:Y:S01]  /*00c0*/  ULDC.64 UR6, c[0x0][0x118] ;  /* 0x0000460000067ab9 */ /* 0x000fe20000000a00 */
[----:B------:R-:W-:-:S03]  /*00d0*/  ISETP.GE.AND.EX P1, PT, R5, RZ, PT, P1 ;  /* 0x000000ff0500720c */ /* 0x000fc60003f26310 */
[--C-:B------:R-:W-:Y:S02]  /*00e0*/  SHF.R.S64 R2, R2, 0xc, R3.reuse ;  /* 0x0000000c02027819 */ /* 0x100fe40000001003 */
[----:B------:R-:W-:Y:S02]  /*00f0*/  SHF.R.S32.HI R6, RZ, 0xc, R3 ;  /* 0x0000000cff067819 */ /* 0x000fe40000011403 */
[----:B------:R-:W-:-:S04]  /*0100*/  ISETP.GT.U32.AND P2, PT, R2, 0x1, PT ;  /* 0x000000010200780c */ /* 0x000fc80003f44070 */
[----:B------:R-:W-:-:S04]  /*0110*/  ISETP.GT.AND.EX P2, PT, R6, RZ, PT, P2 ;  /* 0x000000ff0600720c */ /* 0x000fc80003f44320 */
[----:B------:R-:W-:Y:S01]  /*0120*/  SEL R7, R2, 0x1, P2 ;  /* 0x0000000102077807 */ /* 0x000fe20001000000 */
[----:B0-----:R-:W-:-:S03]  /*0130*/  IMAD R27, R6, UR4, RZ ;  /* 0x00000004061b7c24 */ /* 0x001fc6000f8e02ff */
[----:B------:R-:W-:Y:S01]  /*0140*/  LOP3.LUT R0, R7, 0x1, RZ, 0xc0, !PT ;  /* 0x0000000107007812 */ /* 0x000fe200078ec0ff */
[----:B------:R-:W-:Y:S01]  /*0150*/  IMAD.WIDE.U32 R2, R2, UR4, RZ ;  /* 0x0000000402027c25 */ /* 0x000fe2000f8e00ff */
[----:B------:R-:W-:Y:S01]  /*0160*/  UMOV UR4, URZ ;  /* 0x0000003f00047c82 */ /* 0x000fe20008000000 */
[----:B------:R-:W-:Y:S02]  /*0170*/  SEL R6, R6, RZ, P2 ;  /* 0x000000ff06067207 */ /* 0x000fe40001000000 */
[----:B------:R-:W-:Y:S01]  /*0180*/  ISETP.NE.U32.AND P0, PT, R0, RZ, PT ;  /* 0x000000ff0000720c */ /* 0x000fe20003f05070 */
[----:B------:R-:W-:-:S03]  /*0190*/  IMAD.IADD R27, R3, 0x1, R27 ;  /* 0x00000001031b7824 */ /* 0x000fc600078e021b */
[----:B------:R-:W-:Y:S01]  /*01a0*/  ISETP.NE.AND.EX P0, PT, RZ, RZ, PT, P0 ;  /* 0x000000ffff00720c */ /* 0x000fe20003f05300 */
[----:B------:R-:W-:-:S12]  /*01b0*/  @!P1 BRA `(.L_x_0) ;  /* 0x000003f000009947 */ /* 0x000fd80003800000 */
[C---:B-1----:R-:W-:Y:S01]  /*01c0*/  SHF.L.U64.HI R5, R2.reuse, 0xb, R27 ;  /* 0x0000000b02057819 */ /* 0x042fe2000001021b */
[C---:B------:R-:W-:Y:S01]  /*01d0*/  IMAD.SHL.U32 R4, R2.reuse, 0x800, RZ ;  /* 0x0000080002047824 */ /* 0x040fe200078e00ff */
[----:B------:R-:W-:Y:S02]  /*01e0*/  LEA R28, P1, R2, R20, 0x8 ;  /* 0x00000014021c7211 */ /* 0x000fe400078240ff */
[----:B------:R-:W-:Y:S01]  /*01f0*/  IADD3 R9, P2, RZ, -c[0x0][0x170], RZ ;  /* 0x80005c00ff097a10 */ /* 0x000fe20007f5e0ff */
[----:B------:R-:W-:Y:S01]  /*0200*/  IMAD.WIDE.U32 R4, R20, 0x8, R4 ;  /* 0x0000000814047825 */ /* 0x000fe200078e0004 */
[----:B------:R-:W-:Y:S02]  /*0210*/  LEA.HI.X R29, R2, RZ, R27, 0x8, P1 ;  /* 0x000000ff021d7211 */ /* 0x000fe400008f441b */
[----:B------:R-:W-:Y:S01]  /*0220*/  IADD3 R0, P1, R0, -R7, RZ ;  /* 0x8000000700007210 */ /* 0x000fe20007f3e0ff */
[----:B------:R-:W-:Y:S01]  /*0230*/  IMAD.X R7, RZ, RZ, ~c[0x0][0x174], P2 ;  /* 0x80005d00ff077624 */ /* 0x000fe200010e06ff */
[C---:B------:R-:W-:Y:S01]  /*0240*/  LEA R30, P2, R4.reuse, c[0x0][0x168], 0x2 ;  /* 0x00005a00041e7a11 */ /* 0x040fe200078410ff */
[----:B------:R-:W-:Y:S01]  /*0250*/  IMAD.WIDE.U32 R28, R9, 0x140, R28 ;  /* 0x00000140091c7825 */ /* 0x000fe200078e001c */
[----:B------:R-:W-:-:S02]  /*0260*/  LEA R22, P4, R4, c[0x0][0x160], 0x1 ;  /* 0x0000580004167a11 */ /* 0x000fc400078808ff */
[----:B------:R-:W-:Y:S01]  /*0270*/  LEA.HI.X R31, R4, c[0x0][0x16c], R5, 0x2, P2 ;  /* 0x00005b00041f7a11 */ /* 0x000fe200010f1405 */
[----:B------:R-:W-:Y:S01]  /*0280*/  IMAD R7, R7, 0x140, RZ ;  /* 0x0000014007077824 */ /* 0x000fe200078e02ff */
[----:B------:R-:W-:Y:S02]  /*0290*/  IADD3 R30, P3, R30, 0x2000, RZ ;  /* 0x000020001e1e7810 */ /* 0x000fe40007f7e0ff */
[----:B------:R-:W-:Y:S01]  /*02a0*/  IADD3 R22, P5, R22, 0x1000, RZ ;  /* 0x0000100016167810 */ /* 0x000fe20007fbe0ff */
[----:B------:R-:W-:Y:S01]  /*02b0*/  IMAD.IADD R26, R29, 0x1, R7 ;  /* 0x000000011d1a7824 */ /* 0x000fe200078e0207 */
[----:B------:R-:W-:Y:S01]  /*02c0*/  LEA.HI.X R4, R4, c[0x0][0x164], R5, 0x1, P4 ;  /* 0x0000590004047a11 */ /* 0x000fe200020f0c05 */
[----:B------:R-:W-:Y:S02]  /*02d0*/  IMAD.X R29, RZ, RZ, ~R6, P1 ;  /* 0x000000ffff1d7224 */ /* 0x000fe400008e0e06 */
[----:B------:R-:W-:Y:S02]  /*02e0*/  IMAD.X R31, RZ, RZ, R31, P3 ;  /* 0x000000ffff1f7224 */ /* 0x000fe400018e061f */
[----:B------:R-:W-:-:S02]  /*02f0*/  IMAD.X R23, RZ, RZ, R4, P5 ;  /* 0x000000ffff177224 */ /* 0x000fc400028e0604 */
.L_x_1:
[----:B------:R-:W-:-:S04]  /*0300*/  IADD3 R4, P1, R28, 0x100, RZ ;  /* 0x000001001c047810 */ /* 0x000fc80007f3e0ff */
[----:B------:R-:W-:Y:S01]  /*0310*/  ISETP.GT.U32.AND P2, PT, R4, -0x1, PT ;  /* 0xffffffff0400780c */ /* 0x000fe20003f44070 */
[----:B------:R-:W-:Y:S01]  /*0320*/  IMAD.X R4, RZ, RZ, R26, P1 ;  /* 0x000000ffff047224 */ /* 0x000fe200008e061a */
[----:B------:R-:W-:-:S04]  /*0330*/  ISETP.GT.U32.AND P1, PT, R28, -0x1, PT ;  /* 0xffffffff1c00780c */ /* 0x000fc80003f24070 */
[----:B------:R-:W-:Y:S02]  /*0340*/  ISETP.GT.AND.EX P2, PT, R4, -0x1, PT, P2 ;  /* 0xffffffff0400780c */ /* 0x000fe40003f44320 */
[----:B------:R-:W-:-:S11]  /*0350*/  ISETP.GT.AND.EX P1, PT, R26, -0x1, PT, P1 ;  /* 0xffffffff1a00780c */ /* 0x000fd60003f24310 */
[----:B------:R0:W2:Y:S04]  /*0360*/  @!P2 LDG.E.128.CONSTANT R12, [R22.64] ;  /* 0x00000006160ca981 */ /* 0x0000a8000c1e9d00 */
[----:B------:R0:W3:Y:S01]  /*0370*/  @!P1 LDG.E.128.CONSTANT R8, [R22.64+-0x1000] ;  /* 0xfff0000616089981 */ /* 0x0000e2000c1e9d00 */
[----:B------:R-:W-:Y:S01]  /*0380*/  IMAD.MOV.U32 R24, RZ, RZ, R30 ;  /* 0x000000ffff187224 */ /* 0x000fe200078e001e */
[----:B------:R-:W-:Y:S01]  /*0390*/  UIADD3 UR4, UP0, UR4, 0x2, URZ ;  /* 0x0000000204047890 */ /* 0x000fe2000ff1e03f */
[----:B------:R-:W-:-:S03]  /*03a0*/  IMAD.MOV.U32 R25, RZ, RZ, R31 ;  /* 0x000000ffff197224 */ /* 0x000fc600078e001f */
[----:B------:R-:W-:Y:S01]  /*03b0*/  UIADD3.X UR5, URZ, UR5, URZ, UP0, !UPT ;  /* 0x000000053f057290 */ /* 0x000fe200087fe43f */
[----:B------:R-:W-:Y:S02]  /*03c0*/  IADD3 R30, P3, R24, 0x4000, RZ ;  /* 0x00004000181e7810 */ /* 0x000fe40007f7e0ff */
[----:B0-----:R-:W-:-:S03]  /*03d0*/  IADD3 R22, P4, R22, 0x2000, RZ ;  /* 0x0000200016167810 */ /* 0x001fc60007f9e0ff */
[----:B------:R-:W-:Y:S02]  /*03e0*/  IMAD.X R31, RZ, RZ, R25, P3 ;  /* 0x000000ffff1f7224 */ /* 0x000fe400018e0619 */
[----:B------:R-:W-:Y:S02]  /*03f0*/  IMAD.X R23, RZ, RZ, R23, P4 ;  /* 0x000000ffff177224 */ /* 0x000fe400020e0617 */
[--C-:B--2---:R-:W-:Y:S02]  /*0400*/  @!P2 HADD2.F32 R16, -RZ, R12.reuse.H0_H0 ;  /* 0x2000000cff10a230 */ /* 0x104fe40000004100 */
[----:B------:R-:W-:Y:S02]  /*0410*/  @!P2 HADD2.F32 R17, -RZ, R12.H1_H1 ;  /* 0x3000000cff11a230 */ /* 0x000fe40000004100 */
[--C-:B------:R-:W-:Y:S02]  /*0420*/  @!P2 HADD2.F32 R18, -RZ, R13.reuse.H0_H0 ;  /* 0x2000000dff12a230 */ /* 0x100fe40000004100 */
[----:B------:R-:W-:-:S02]  /*0430*/  @!P2 HADD2.F32 R19, -RZ, R13.H1_H1 ;  /* 0x3000000dff13a230 */ /* 0x000fc40000004100 */
[--C-:B------:R-:W-:Y:S02]  /*0440*/  @!P2 HADD2.F32 R12, -RZ, R14.reuse.H0_H0 ;  /* 0x2000000eff0ca230 */ /* 0x100fe40000004100 */
[----:B------:R-:W-:Y:S01]  /*0450*/  @!P2 HADD2.F32 R13, -RZ, R14.H1_H1 ;  /* 0x3000000eff0da230 */ /* 0x000fe20000004100 */
[----:B------:R0:W-:Y:S01]  /*0460*/  @!P2 STG.E.128 [R24.64], R16 ;  /* 0x000000101800a986 */ /* 0x0001e2000c101d06 */
[--C-:B------:R-:W-:Y:S02]  /*0470*/  @!P2 HADD2.F32 R14, -RZ, R15.reuse.H0_H0 ;  /* 0x2000000fff0ea230 */ /* 0x100fe40000004100 */
[----:B------:R-:W-:Y:S02]  /*0480*/  @!P2 HADD2.F32 R15, -RZ, R15.H1_H1 ;  /* 0x3000000fff0fa230 */ /* 0x000fe40000004100 */
[--C-:B---3--:R-:W-:Y:S02]  /*0490*/  @!P1 HADD2.F32 R4, -RZ, R8.reuse.H0_H0 ;  /* 0x20000008ff049230 */ /* 0x108fe40000004100 */
[----:B------:R-:W-:Y:S01]  /*04a0*/  @!P1 HADD2.F32 R5, -RZ, R8.H1_H1 ;  /* 0x30000008ff059230 */ /* 0x000fe20000004100 */
[----:B------:R1:W-:Y:S01]  /*04b0*/  @!P2 STG.E.128 [R24.64+0x10], R12 ;  /* 0x0000100c1800a986 */ /* 0x0003e2000c101d06 */
[----:B------:R-:W-:-:S02]  /*04c0*/  @!P1 HADD2.F32 R6, -RZ, R9.H0_H0 ;  /* 0x20000009ff069230 */ /* 0x000fc40000004100 */
[----:B------:R-:W-:Y:S02]  /*04d0*/  @!P1 HADD2.F32 R7, -RZ, R9.H1_H1 ;  /* 0x30000009ff079230 */ /* 0x000fe40000004100 */
[--C-:B------:R-:W-:Y:S02]  /*04e0*/  @!P1 HADD2.F32 R8, -RZ, R10.reuse.H0_H0 ;  /* 0x2000000aff089230 */ /* 0x100fe40000004100 */
[----:B------:R-:W-:Y:S01]  /*04f0*/  @!P1 HADD2.F32 R9, -RZ, R10.H1_H1 ;  /* 0x3000000aff099230 */ /* 0x000fe20000004100 */
[----:B------:R1:W-:Y:S01]  /*0500*/  @!P1 STG.E.128 [R24.64+-0x2000], R4 ;  /* 0xffe0000418009986 */ /* 0x0003e2000c101d06 */
[--C-:B------:R-:W-:Y:S01]  /*0510*/  @!P1 HADD2.F32 R10, -RZ, R11.reuse.H0_H0 ;  /* 0x2000000bff0a9230 */ /* 0x100fe20000004100 */
[----:B0-----:R-:W-:Y:S01]  /*0520*/  IADD3 R16, P2, R0, UR4, RZ ;  /* 0x0000000400107c10 */ /* 0x001fe2000ff5e0ff */
[----:B------:R-:W-:-:S05]  /*0530*/  @!P1 HADD2.F32 R11, -RZ, R11.H1_H1 ;  /* 0x3000000bff0b9230 */ /* 0x000fca0000004100 */
[----:B------:R1:W-:Y:S01]  /*0540*/  @!P1 STG.E.128 [R24.64+-0x1ff0], R8 ;  /* 0xffe0100818009986 */ /* 0x0003e2000c101d06 */
[----:B------:R-:W-:Y:S02]  /*0550*/  ISETP.NE.U32.AND P1, PT, R16, RZ, PT ;  /* 0x000000ff1000720c */ /* 0x000fe40003f25070 */
[----:B------:R-:W-:Y:S02]  /*0560*/  IADD3.X R16, R29, UR5, RZ, P2, !PT ;  /* 0x000000051d107c10 */ /* 0x000fe400097fe4ff */
[----:B------:R-:W-:Y:S02]  /*0570*/  IADD3 R28, P2, R28, 0x200, RZ ;  /* 0x000002001c1c7810 */ /* 0x000fe40007f5e0ff */
[----:B------:R-:W-:-:S03]  /*0580*/  ISETP.NE.AND.EX P1, PT, R16, RZ, PT, P1 ;  /* 0x000000ff1000720c */ /* 0x000fc60003f25310 */
[----:B------:R-:W-:-:S10]  /*0590*/  IMAD.X R26, RZ, RZ, R26, P2 ;  /* 0x000000ffff1a7224 */ /* 0x000fd400010e061a */
[----:B-1----:R-:W-:Y:S05]  /*05a0*/  @P1 BRA `(.L_x_1) ;  /* 0xfffffd5000001947 */ /* 0x002fea000383ffff */
.L_x_0:
[----:B-1----:R-:W-:Y:S05]  /*05b0*/  @!P0 EXIT ;  /* 0x000000000000894d */ /* 0x002fea0003800000 */
[----:B------:R-:W-:Y:S01]  /*05c0*/  IMAD.MOV.U32 R7, RZ, RZ, c[0x0][0x170] ;  /* 0x00005c00ff077624 */ /* 0x000fe200078e00ff */
[----:B------:R-:W-:Y:S01]  /*05d0*/  IADD3 R5, P0, R2, UR4, RZ ;  /* 0x0000000402057c10 */ /* 0x000fe2000ff1e0ff */
[----:B------:R-:W-:Y:S01]  /*05e0*/  IMAD.MOV.U32 R21, RZ, RZ, RZ ;  /* 0x000000ffff157224 */ /* 0x000fe200078e00ff */
[----:B------:R-:W-:Y:S02]  /*05f0*/  ULDC UR4, c[0x0][0x174] ;  /* 0x00005d0000047ab9 */ /* 0x000fe40000000800 */
[----:B------:R-:W-:Y:S01]  /*0600*/  UIMAD UR4, UR4, -0x140, URZ ;  /* 0xfffffec0040478a4 */ /* 0x000fe2000f8e023f */
[----:B------:R-:W-:Y:S01]  /*0610*/  IMAD.WIDE.U32 R2, R7, -0x140, R20 ;  /* 0xfffffec007027825 */ /* 0x000fe200078e0014 */
[----:B------:R-:W-:-:S04]  /*0620*/  IADD3.X R4, R27, UR5, RZ, P0, !PT ;  /* 0x000000051b047c10 */ /* 0x000fc800087fe4ff */
[----:B------:R-:W-:Y:S02]  /*0630*/  LEA R2, P1, R5, R2, 0x8 ;  /* 0x0000000205027211 */ /* 0x000fe400078240ff */
[----:B------:R-:W-:Y:S02]  /*0640*/  IADD3 R0, R3, UR4, -R7 ;  /* 0x0000000403007c10 */ /* 0x000fe4000fffe807 */
[----:B------:R-:W-:Y:S02]  /*0650*/  ISETP.GT.U32.AND P0, PT, R2, -0x1, PT ;  /* 0xffffffff0200780c */ /* 0x000fe40003f04070 */
[----:B------:R-:W-:-:S04]  /*0660*/  LEA.HI.X R0, R5, R0, R4, 0x8, P1 ;  /* 0x0000000005007211 */ /* 0x000fc800008f4404 */
[----:B------:R-:W-:-:S13]  /*0670*/  ISETP.GT.AND.EX P0, PT, R0, -0x1, PT, P0 ;  /* 0xffffffff0000780c */ /* 0x000fda0003f04300 */
[----:B------:R-:W-:Y:S05]  /*0680*/  @P0 EXIT ;  /* 0x000000000000094d */ /* 0x000fea0003800000 */
[C---:B------:R-:W-:Y:S01]  /*0690*/  SHF.L.U64.HI R3, R5.reuse, 0xb, R4 ;  /* 0x0000000b05037819 */ /* 0x040fe20000010204 */
[----:B------:R-:W-:-:S04]  /*06a0*/  IMAD.SHL.U32 R2, R5, 0x800, RZ ;  /* 0x0000080005027824 */ /* 0x000fc800078e00ff */
[----:B------:R-:W-:-:S05]  /*06b0*/  IMAD.WIDE.U32 R20, R20, 0x8, R2 ;  /* 0x0000000814147825 */ /* 0x000fca00078e0002 */
[----:B------:R-:W-:-:S04]  /*06c0*/  LEA R4, P0, R20, c[0x0][0x160], 0x1 ;  /* 0x0000580014047a11 */ /* 0x000fc800078008ff */
[----:B------:R-:W-:-:S06]  /*06d0*/  LEA.HI.X R5, R20, c[0x0][0x164], R21, 0x1, P0 ;  /* 0x0000590014057a11 */ /* 0x000fcc00000f0c15 */
[----:B------:R-:W2:Y:S01]  /*06e0*/  LDG.E.128.CONSTANT R4, [R4.64] ;  /* 0x0000000604047981 */ /* 0x000ea2000c1e9d00 */
[----:B------:R-:W-:-:S04]  /*06f0*/  LEA R2, P0, R20, c[0x0][0x168], 0x2 ;  /* 0x00005a0014027a11 */ /* 0x000fc800078010ff */
[----:B------:R-:W-:Y:S01]  /*0700*/  LEA.HI.X R3, R20, c[0x0][0x16c], R21, 0x2, P0 ;  /* 0x00005b0014037a11 */ /* 0x000fe200000f1415 */
[--C-:B--2---:R-:W-:Y:S02]  /*0710*/  HADD2.F32 R8, -RZ, R4.reuse.H0_H0 ;  /* 0x20000004ff087230 */ /* 0x104fe40000004100 */
[----:B------:R-:W-:Y:S02]  /*0720*/  HADD2.F32 R9, -RZ, R4.H1_H1 ;  /* 0x30000004ff097230 */ /* 0x000fe40000004100 */
[--C-:B------:R-:W-:Y:S02]  /*0730*/  HADD2.F32 R10, -RZ, R5.reuse.H0_H0 ;  /* 0x20000005ff0a7230 */ /* 0x100fe40000004100 */
[----:B------:R-:W-:Y:S02]  /*0740*/  HADD2.F32 R11, -RZ, R5.H1_H1 ;  /* 0x30000005ff0b7230 */ /* 0x000fe40000004100 */
[--C-:B------:R-:W-:Y:S02]  /*0750*/  HADD2.F32 R12, -RZ, R6.reuse.H0_H0 ;  /* 0x20000006ff0c7230 */ /* 0x100fe40000004100 */
[----:B------:R-:W-:Y:S01]  /*0760*/  HADD2.F32 R13, -RZ, R6.H1_H1 ;  /* 0x30000006ff0d7230 */ /* 0x000fe20000004100 */
[----:B------:R-:W-:Y:S01]  /*0770*/  STG.E.128 [R2.64], R8 ;  /* 0x0000000802007986 */ /* 0x000fe2000c101d06 */
[----:B------:R-:W-:-:S02]  /*0780*/  HADD2.F32 R14, -RZ, R7.H0_H0 ;  /* 0x20000007ff0e7230 */ /* 0x000fc40000004100 */
[----:B------:R-:W-:-:S05]  /*0790*/  HADD2.F32 R15, -RZ, R7.H1_H1 ;  /* 0x30000007ff0f7230 */ /* 0x000fca0000004100 */
[----:B------:R-:W-:Y:S01]  /*07a0*/  STG.E.128 [R2.64+0x10], R12 ;  /* 0x0000100c02007986 */ /* 0x000fe2000c101d06 */
[----:B------:R-:W-:Y:S05]  /*07b0*/  EXIT ;  /* 0x000000000000794d */ /* 0x000fea0003800000 */
.L_x_2:
[----:B------:R-:W-:-:S00]  /*07c0*/  BRA `(.L_x_2) ;  /* 0xfffffff000007947 */ /* 0x000fc0000383ffff */
[----:B------:R-:W-:-:S00]  /*07d0*/  NOP ;  /* 0x0000000000007918 */ /* 0x000fc00000000000 */
        /* <DEDUP_REMOVED lines=10> */
.L_x_54:


//--------------------- .text.cast_n_3585_to_3840__kernel --------------------------
	.section	.text.cast_n_3585_to_3840__kernel,"ax",@progbits
	.sectioninfo	@"SHI_REGISTERS=35"
	.align	128
        .global         cast_n_3585_to_3840__kernel
        .type           cast_n_3585_to_3840__kernel,@function
        .size           cast_n_3585_to_3840__kernel,(.L_x_55 - cast_n_3585_to_3840__kernel)
        .other          cast_n_3585_to_3840__kernel,@"STO_CUDA_ENTRY STV_DEFAULT"
cast_n_3585_to_3840__kernel:
.text.cast_n_3585_to_3840__kernel:
[----:B------:R-:W-:-:S02]  /*0000*/  IMAD.MOV.U32 R1, RZ, RZ, c[0x0][0x28] ;  /* 0x00000a00ff017624 */ /* 0x000fc400078e00ff */
[----:B------:R-:W-:-:S05]  /*0010*/  IMAD.MOV.U32 R8, RZ, RZ, c[0x0][0x170] ;  /* 0x00005c00ff087624 */ /* 0x000fca00078e00ff */
[----:B------:R-:W-:-:S05]  /*0020*/  IADD3 R8, P0, R8, 0xeff, RZ ;  /* 0x00000eff08087810 */ /* 0x000fca0007f1e0ff */
[----:B------:R-:W-:-:S04]  /*0030*/  IMAD.X R9, RZ, RZ, c[0x0][0x174], P0 ;  /* 0x00005d00ff097624 */ /* 0x000fc800000e06ff */
[----:B------:R-:W-:-:S06]  /*0040*/  IMAD.WIDE.U32 R2, R9, -0x77777777, RZ ;  /* 0x8888888909027825 */ /* 0x000fcc00078e00ff */
[----:B------:R-:W-:-:S04]  /*0050*/  IMAD.WIDE.U32 R4, P0, R8, -0x77777778, R2 ;  /* 0x8888888808047825 */ /* 0x000fc80007800002 */
[C---:B------:R-:W-:Y:S01]  /*0060*/  IMAD.WIDE.U32 R2, R8.reuse, -0x77777777, RZ ;  /* 0x8888888908027825 */ /* 0x040fe200078e00ff */
[----:B------:R-:W-:-:S04]  /*0070*/  IADD3 R6, P1, R8, R5, RZ ;  /* 0x0000000508067210 */ /* 0x000fc80007f3e0ff */
[----:B------:R-:W-:Y:S02]  /*0080*/  IADD3.X R7, RZ, R9, RZ, P0, P1 ;  /* 0x00000009ff077210 */ /* 0x000fe400007e24ff */
[----:B------:R-:W-:Y:S02]  /*0090*/  IADD3 RZ, P0, R3, R4, RZ ;  /* 0x0000000403ff7210 */ /* 0x000fe40007f1e0ff */
[----:B------:R-:W-:-:S03]  /*00a0*/  ISETP.LT.AND P1, PT, R9, RZ, PT ;  /* 0x000000ff0900720c */ /* 0x000fc60003f21270 */
[----:B------:R-:W-:-:S05]  /*00b0*/  IMAD.WIDE.U32.X R2, R9, -0x77777778, R6, P0 ;  /* 0x8888888809027825 */ /* 0x000fca00000e0406 */
[----:B------:R-:W-:-:S05]  /*00c0*/  IADD3 R10, P0, -R8, R2, RZ ;  /* 0x00000002080a7210 */ /* 0x000fca0007f1e1ff */
[----:B------:R-:W-:Y:S01]  /*00d0*/  IMAD.X R2, R3, 0x1, ~R9, P0 ;  /* 0x0000000103027824 */ /* 0x000fe200000e0e09 */
[----:B------:R-:W-:-:S04]  /*00e0*/  IADD3 R3, P0, R10, 0x77777777, RZ ;  /* 0x777777770a037810 */ /* 0x000fc80007f1e0ff */
[----:B------:R-:W-:Y:S02]  /*00f0*/  IADD3.X R11, R2, 0x77777777, RZ, P0, !PT ;  /* 0x77777777020b7810 */ /* 0x000fe400007fe4ff */
[----:B------:R-:W-:Y:S02]  /*0100*/  SEL R10, R3, R10, P1 ;  /* 0x0000000a030a7207 */ /* 0x000fe40000800000 */
[----:B------:R-:W-:-:S04]  /*0110*/  SEL R11, R11, R2, P1 ;  /* 0x000000020b0b7207 */ /* 0x000fc80000800000 */
[----:B------:R-:W-:-:S04]  /*0120*/  SHF.R.S64 R10, R10, 0xb, R11 ;  /* 0x0000000b0a0a7819 */ /* 0x000fc8000000100b */
[----:B------:R-:W-:-:S04]  /*0130*/  LEA.HI R10, P0, R11, R10, RZ, 0x1 ;  /* 0x0000000a0b0a7211 */ /* 0x000fc800078108ff */
[----:B------:R-:W-:Y:S01]  /*0140*/  LEA.HI.X.SX32 R11, R11, RZ, 0x15, P0 ;  /* 0x000000ff0b0b7211 */ /* 0x000fe200000faeff */
[----:B------:R-:W-:-:S04]  /*0150*/  IMAD.HI.U32 R9, R10, -0xf00, R8 ;  /* 0xfffff1000a097827 */ /* 0x000fc800078e0008 */
[----:B------:R-:W-:-:S05]  /*0160*/  IMAD R6, R11, -0xf00, RZ ;  /* 0xfffff1000b067824 */ /* 0x000fca00078e02ff */
[----:B------:R-:W-:-:S04]  /*0170*/  IADD3 R6, R9, -R10, R6 ;  /* 0x8000000a09067210 */ /* 0x000fc80007ffe006 */
[--C-:B------:R-:W-:Y:S02]  /*0180*/  SHF.R.S32.HI R7, RZ, 0x1f, R6.reuse ;  /* 0x0000001fff077819 */ /* 0x100fe40000011406 */
[----:B------:R-:W-:Y:S02]  /*0190*/  SHF.R.S32.HI R6, RZ, 0x1f, R6 ;  /* 0x0000001fff067819 */ /* 0x000fe40000011406 */
[----:B------:R-:W-:-:S04]  /*01a0*/  IADD3 R2, P1, R7, R10, RZ ;  /* 0x0000000a07027210 */ /* 0x000fc80007f3e0ff */
[----:B------:R-:W-:Y:S01]  /*01b0*/  ISETP.GE.U32.AND P0, PT, R2, 0x1, PT ;  /* 0x000000010200780c */ /* 0x000fe20003f06070 */
[----:B------:R-:W-:-:S05]  /*01c0*/  IMAD.X R0, R6, 0x1, R11, P1 ;  /* 0x0000000106007824 */ /* 0x000fca00008e060b */
[----:B------:R-:W-:-:S13]  /*01d0*/  ISETP.GE.AND.EX P0, PT, R0, RZ, PT, P0 ;  /* 0x000000ff0000720c */ /* 0x000fda0003f06300 */
[----:B------:R-:W-:Y:S05]  /*01e0*/  @!P0 EXIT ;  /* 0x000000000000894d */ /* 0x000fea0003800000 */
[----:B------:R-:W0:Y:S01]  /*01f0*/  S2UR UR4, SR_CTAID.X ;  /* 0x00000000000479c3 */ /* 0x000e220000002500 */
[----:B------:R-:W1:Y:S01]  /*0200*/  S2R R20, SR_TID.X ;  /* 0x0000000000147919 */ /* 0x000e620000002100 */
[C---:B------:R-:W-:Y:S01]  /*0210*/  ISETP.NE.U32.AND P1, PT, R2.reuse, 0x1, PT ;  /* 0x000000010200780c */ /* 0x040fe20003f25070 */
[----:B------:R-:W-:Y:S01]  /*0220*/  UMOV UR5, URZ ;  /* 0x0000003f00057c82 */ /* 0x000fe20008000000 */
[----:B------:R-:W-:Y:S01]  /*0230*/  LOP3.LUT R26, R2, 0x1, RZ, 0xc0, !PT ;  /* 0x00000001021a7812 */ /* 0x000fe200078ec0ff */
[----:B------:R-:W-:Y:S01]  /*0240*/  ULDC.64 UR6, c[0x0][0x118] ;  /* 0x0000460000067ab9 */ /* 0x000fe20000000a00 */
[----:B------:R-:W-:Y:S02]  /*0250*/  ISETP.NE.AND.EX P1, PT, R0, RZ, PT, P1 ;  /* 0x000000ff0000720c */ /* 0x000fe40003f25310 */
[----:B------:R-:W-:-:S04]  /*0260*/  ISETP.NE.U32.AND P0, PT, R26, RZ, PT ;  /* 0x000000ff1a00720c */ /* 0x000fc80003f05070 */
[----:B------:R-:W-:Y:S01]  /*0270*/  ISETP.NE.AND.EX P0, PT, RZ, RZ, PT, P0 ;  /* 0x000000ffff00720c */ /* 0x000fe20003f05300 */
[----:B0-----:R-:W-:Y:S02]  /*0280*/  IMAD R27, R0, UR4, RZ ;  /* 0x00000004001b7c24 */ /* 0x001fe4000f8e02ff */
[----:B------:R-:W-:Y:S01]  /*0290*/  IMAD.WIDE.U32 R2, R2, UR4, RZ ;  /* 0x0000000402027c25 */ /* 0x000fe2000f8e00ff */
[----:B------:R-:W-:-:S03]  /*02a0*/  UMOV UR4, URZ ;  /* 0x0000003f00047c82 */ /* 0x000fc60008000000 */
[----:B------:R-:W-:Y:S01]  /*02b0*/  IMAD.IADD R27, R3, 0x1, R27 ;  /* 0x00000001031b7824 */ /* 0x000fe200078e021b */
[----:B------:R-:W-:Y:S05]  /*02c0*/  @!P1 BRA `(.L_x_3) ;  /* 0x000003f000009947 */ /* 0x000fea0003800000 */
[C---:B-1----:R-:W-:Y:S01]  /*02d0*/  SHF.L.U64.HI R5, R2.reuse, 0xb, R27 ;  /* 0x0000000b02057819 */ /* 0x042fe2000001021b */
[C---:B------:R-:W-:Y:S01]  /*02e0*/  IMAD.SHL.U32 R4, R2.reuse, 0x800, RZ ;  /* 0x0000080002047824 */ /* 0x040fe200078e00ff */
[----:B------:R-:W-:Y:S02]  /*02f0*/  LEA R30, P1, R2, R20, 0x8 ;  /* 0x00000014021e7211 */ /* 0x000fe400078240ff */
[----:B------:R-:W-:Y:S01]  /*0300*/  IADD3 R26, P3, P4, -R10, R26, -R7 ;  /* 0x0000001a0a1a7210 */ /* 0x000fe20007c7e907 */
[----:B------:R-:W-:Y:S01]  /*0310*/  IMAD.WIDE.U32 R4, R20, 0x8, R4 ;  /* 0x0000000814047825 */ /* 0x000fe200078e0004 */
[----:B------:R-:W-:Y:S02]  /*0320*/  IADD3 R7, P2, RZ, -c[0x0][0x170], RZ ;  /* 0x80005c00ff077a10 */ /* 0x000fe40007f5e0ff */
[----:B------:R-:W-:Y:S02]  /*0330*/  LEA.HI.X R31, R2, RZ, R27, 0x8, P1 ;  /* 0x000000ff021f7211 */ /* 0x000fe400008f441b */
[----:B------:R-:W-:Y:S01]  /*0340*/  IADD3.X R0, ~R11, RZ, ~R6, P3, P4 ;  /* 0x000000ff0b007210 */ /* 0x000fe20001fe8d06 */
        /* <DEDUP_REMOVED lines=10> */
[----:B------:R-:W-:-:S04]  /*03f0*/  IMAD.X R32, RZ, RZ, R32, P2 ;  /* 0x000000ffff207224 */ /* 0x000fc800010e0620 */
[----:B------:R-:W-:-:S02]  /*0400*/  IMAD.X R23, RZ, RZ, R4, P4 ;  /* 0x000000ffff177224 */ /* 0x000fc400020e0604 */
.L_x_4:
        /* <DEDUP_REMOVED lines=43> */
.L_x_3:
        /* <DEDUP_REMOVED lines=33> */
.L_x_5:
        /* <DEDUP_REMOVED lines=11> */
.L_x_55:


//--------------------- .text.cast_n_3329_to_3584__kernel --------------------------
	.section	.text.cast_n_3329_to_3584__kernel,"ax",@progbits
	.sectioninfo	@"SHI_REGISTERS=35"
	.align	128
        .global         cast_n_3329_to_3584__kernel
        .type           cast_n_3329_to_3584__kernel,@function
        .size           cast_n_3329_to_3584__kernel,(.L_x_56 - cast_n_3329_to_3584__kernel)
        .other          cast_n_3329_to_3584__kernel,@"STO_CUDA_ENTRY STV_DEFAULT"
cast_n_3329_to_3584__kernel:
.text.cast_n_3329_to_3584__kernel:
[----:B------:R-:W-:-:S02]  /*0000*/  IMAD.MOV.U32 R1, RZ, RZ, c[0x0][0x28] ;  /* 0x00000a00ff017624 */ /* 0x000fc400078e00ff */
[----:B------:R-:W-:-:S05]  /*0010*/  IMAD.MOV.U32 R8, RZ, RZ, c[0x0][0x170] ;  /* 0x00005c00ff087624 */ /* 0x000fca00078e00ff */
[----:B------:R-:W-:-:S05]  /*0020*/  IADD3 R8, P0, R8, 0xdff, RZ ;  /* 0x00000dff08087810 */ /* 0x000fca0007f1e0ff */
[----:B------:R-:W-:-:S04]  /*0030*/  IMAD.X R9, RZ, RZ, c[0x0][0x174], P0 ;  /* 0x00005d00ff097624 */ /* 0x000fc800000e06ff */
[C---:B------:R-:W-:Y:S01]  /*0040*/  IMAD.WIDE.U32 R2, R9.reuse, 0x24924925, RZ ;  /* 0x2492492509027825 */ /* 0x040fe200078e00ff */
[----:B------:R-:W-:-:S05]  /*0050*/  ISETP.LT.AND P1, PT, R9, RZ, PT ;  /* 0x000000ff0900720c */ /* 0x000fca0003f21270 */
[----:B------:R-:W-:-:S04]  /*0060*/  IMAD.WIDE.U32 R4, P0, R8, 0x49249249, R2 ;  /* 0x4924924908047825 */ /* 0x000fc80007800002 */
[----:B------:R-:W-:-:S04]  /*0070*/  IMAD.WIDE.U32 R2, R8, 0x24924925, RZ ;  /* 0x2492492508027825 */ /* 0x000fc800078e00ff */
[----:B------:R-:W-:Y:S01]  /*0080*/  IMAD.X R7, RZ, RZ, RZ, P0 ;  /* 0x000000ffff077224 */ /* 0x000fe200000e06ff */
[----:B------:R-:W-:Y:S01]  /*0090*/  IADD3 RZ, P0, R3, R4, RZ ;  /* 0x0000000403ff7210 */ /* 0x000fe20007f1e0ff */
[----:B------:R-:W-:-:S04]  /*00a0*/  IMAD.MOV.U32 R6, RZ, RZ, R5 ;  /* 0x000000ffff067224 */ /* 0x000fc800078e0005 */
[----:B------:R-:W-:-:S05]  /*00b0*/  IMAD.WIDE.U32.X R2, R9, 0x49249249, R6, P0 ;  /* 0x4924924909027825 */ /* 0x000fca00000e0406 */
[----:B------:R-:W-:-:S04]  /*00c0*/  IADD3 R5, P0, R2, -0x24924925, RZ ;  /* 0xdb6db6db02057810 */ /* 0x000fc80007f1e0ff */
[----:B------:R-:W-:Y:S02]  /*00d0*/  IADD3.X R7, R3, -0x4924924a, RZ, P0, !PT ;  /* 0xb6db6db603077810 */ /* 0x000fe400007fe4ff */
        /* <DEDUP_REMOVED lines=49> */
.L_x_7:
        /* <DEDUP_REMOVED lines=43> */
.L_x_6:
        /* <DEDUP_REMOVED lines=33> */
.L_x_8:
        /* <DEDUP_REMOVED lines=13> */
.L_x_56:


//--------------------- .text.cast_n_3073_to_3328__kernel --------------------------
	.section	.text.cast_n_3073_to_3328__kernel,"ax",@progbits
	.sectioninfo	@"SHI_REGISTERS=35"
	.align	128
        .global         cast_n_3073_to_3328__kernel
        .type           cast_n_3073_to_3328__kernel,@function
        .size           cast_n_3073_to_3328__kernel,(.L_x_57 - cast_n_3073_to_3328__kernel)
        .other          cast_n_3073_to_3328__kernel,@"STO_CUDA_ENTRY STV_DEFAULT"
cast_n_3073_to_3328__kernel:
.text.cast_n_3073_to_3328__kernel:
[----:B------:R-:W-:-:S02]  /*0000*/  IMAD.MOV.U32 R1, RZ, RZ, c[0x0][0x28] ;  /* 0x00000a00ff017624 */ /* 0x000fc400078e00ff */
[----:B------:R-:W-:-:S05]  /*0010*/  IMAD.MOV.U32 R8, RZ, RZ, c[0x0][0x170] ;  /* 0x00005c00ff087624 */ /* 0x000fca00078e00ff */
[----:B------:R-:W-:-:S05]  /*0020*/  IADD3 R8, P0, R8, 0xcff, RZ ;  /* 0x00000cff08087810 */ /* 0x000fca0007f1e0ff */
[----:B------:R-:W-:-:S04]  /*0030*/  IMAD.X R9, RZ, RZ, c[0x0][0x174], P0 ;  /* 0x00005d00ff097624 */ /* 0x000fc800000e06ff */
[C---:B------:R-:W-:Y:S01]  /*0040*/  IMAD.WIDE.U32 R2, R9.reuse, -0x3b13b13b, RZ ;  /* 0xc4ec4ec509027825 */ /* 0x040fe200078e00ff */
[----:B------:R-:W-:-:S05]  /*0050*/  ISETP.LT.AND P1, PT, R9, RZ, PT ;  /* 0x000000ff0900720c */ /* 0x000fca0003f21270 */
[----:B------:R-:W-:-:S04]  /*0060*/  IMAD.WIDE.U32 R4, P0, R8, 0x4ec4ec4e, R2 ;  /* 0x4ec4ec4e08047825 */ /* 0x000fc80007800002 */
[----:B------:R-:W-:-:S04]  /*0070*/  IMAD.WIDE.U32 R2, R8, -0x3b13b13b, RZ ;  /* 0xc4ec4ec508027825 */ /* 0x000fc800078e00ff */
[----:B------:R-:W-:Y:S01]  /*0080*/  IMAD.X R7, RZ, RZ, RZ, P0 ;  /* 0x000000ffff077224 */ /* 0x000fe200000e06ff */
[----:B------:R-:W-:Y:S01]  /*0090*/  IADD3 RZ, P0, R3, R4, RZ ;  /* 0x0000000403ff7210 */ /* 0x000fe20007f1e0ff */
[----:B------:R-:W-:-:S04]  /*00a0*/  IMAD.MOV.U32 R6, RZ, RZ, R5 ;  /* 0x000000ffff067224 */ /* 0x000fc800078e0005 */
[----:B------:R-:W-:-:S05]  /*00b0*/  IMAD.WIDE.U32.X R2, R9, 0x4ec4ec4e, R6, P0 ;  /* 0x4ec4ec4e09027825 */ /* 0x000fca00000e0406 */
[----:B------:R-:W-:-:S04]  /*00c0*/  IADD3 R5, P0, R2, 0x3b13b13b, RZ ;  /* 0x3b13b13b02057810 */ /* 0x000fc80007f1e0ff */
        /* <DEDUP_REMOVED lines=50> */
.L_x_10:
        /* <DEDUP_REMOVED lines=43> */
.L_x_9:
        /* <DEDUP_REMOVED lines=33> */
.L_x_11:
        /* <DEDUP_REMOVED lines=13> */
.L_x_57:


//--------------------- .text.cast_n_2817_to_3072__kernel --------------------------
	.section	.text.cast_n_2817_to_3072__kernel,"ax",@progbits
	.sectioninfo	@"SHI_REGISTERS=35"
	.align	128
        .global         cast_n_2817_to_3072__kernel
        .type           cast_n_2817_to_3072__kernel,@function
        .size           cast_n_2817_to_3072__kernel,(.L_x_58 - cast_n_2817_to_3072__kernel)
        .other          cast_n_2817_to_3072__kernel,@"STO_CUDA_ENTRY STV_DEFAULT"
cast_n_2817_to_3072__kernel:
.text.cast_n_2817_to_3072__kernel:
        /* <DEDUP_REMOVED lines=63> */
.L_x_13:
        /* <DEDUP_REMOVED lines=43> */
.L_x_12:
        /* <DEDUP_REMOVED lines=33> */
.L_x_14:
        /* <DEDUP_REMOVED lines=13> */
.L_x_58:


//--------------------- .text.cast_n_2561_to_2816__kernel --------------------------
	.section	.text.cast_n_2561_to_2816__kernel,"ax",@progbits
	.sectioninfo	@"SHI_REGISTERS=35"
	.align	128
        .global         cast_n_2561_to_2816__kernel
        .type           cast_n_2561_to_2816__kernel,@function
        .size           cast_n_2561_to_2816__kernel,(.L_x_59 - cast_n_2561_to_2816__kernel)
        .other          cast_n_2561_to_2816__kernel,@"STO_CUDA_ENTRY STV_DEFAULT"
cast_n_2561_to_2816__kernel:
.text.cast_n_2561_to_2816__kernel:
        /* <DEDUP_REMOVED lines=63> */
.L_x_16:
        /* <DEDUP_REMOVED lines=43> */
.L_x_15:
        /* <DEDUP_REMOVED lines=33> */
.L_x_17:
        /* <DEDUP_REMOVED lines=13> */
.L_x_59:


//--------------------- .text.cast_n_2305_to_2560__kernel --------------------------
	.section	.text.cast_n_2305_to_2560__kernel,"ax",@progbits
	.sectioninfo	@"SHI_REGISTERS=34"
	.align	128
        .global         cast_n_2305_to_2560__kernel
        .type           cast_n_2305_to_2560__kernel,@function
        .size           cast_n_2305_to_2560__kernel,(.L_x_60 - cast_n_2305_to_2560__kernel)
        .other          cast_n_2305_to_2560__kernel,@"STO_CUDA_ENTRY STV_DEFAULT"
cast_n_2305_to_2560__kernel:
.text.cast_n_2305_to_2560__kernel:
        /* <DEDUP_REMOVED lines=29> */
[C---:B------:R-:W-:Y:S01]  /*01d0*/  IADD3 R2, P0, R4.reuse, -0x1, RZ ;  /* 0xffffffff04027810 */ /* 0x040fe20007f1e0ff */
[----:B------:R-:W0:Y:S01]  /*01e0*/  S2R R7, SR_TID.X ;  /* 0x0000000000077919 */ /* 0x000e220000002100 */
[----:B------:R-:W-:Y:S01]  /*01f0*/  LOP3.LUT R6, R4, 0x3, RZ, 0xc0, !PT ;  /* 0x0000000304067812 */ /* 0x000fe200078ec0ff */
[----:B------:R-:W1:Y:S01]  /*0200*/  S2UR UR4, SR_CTAID.X ;  /* 0x00000000000479c3 */ /* 0x000e620000002500 */
[----:B------:R-:W-:Y:S01]  /*0210*/  ISETP.GE.U32.AND P1, PT, R2, 0x3, PT ;  /* 0x000000030200780c */ /* 0x000fe20003f26070 */
[----:B------:R-:W-:Y:S01]  /*0220*/  ULDC.64 UR6, c[0x0][0x118] ;  /* 0x0000460000067ab9 */ /* 0x000fe20000000a00 */
[----:B------:R-:W-:Y:S02]  /*0230*/  IADD3.X R2, R5, -0x1, RZ, P0, !PT ;  /* 0xffffffff05027810 */ /* 0x000fe400007fe4ff */
[----:B------:R-:W-:Y:S02]  /*0240*/  ISETP.NE.U32.AND P0, PT, R6, RZ, PT ;  /* 0x000000ff0600720c */ /* 0x000fe40003f05070 */
[----:B------:R-:W-:-:S02]  /*0250*/  ISETP.GE.U32.AND.EX P1, PT, R2, RZ, PT, P1 ;  /* 0x000000ff0200720c */ /* 0x000fc40003f26110 */
[----:B------:R-:W-:Y:S01]  /*0260*/  ISETP.NE.AND.EX P0, PT, RZ, RZ, PT, P0 ;  /* 0x000000ffff00720c */ /* 0x000fe20003f05300 */
[----:B------:R-:W-:-:S10]  /*0270*/  CS2R R2, SRZ ;  /* 0x0000000000027805 */ /* 0x000fd4000001ff00 */
[----:B-1----:R-:W-:Y:S05]  /*0280*/  @!P1 BRA `(.L_x_18) ;  /* 0x0000049000009947 */ /* 0x002fea0003800000 */
[----:B------:R-:W-:Y:S01]  /*0290*/  IMAD R11, R5, UR4, RZ ;  /* 0x00000004050b7c24 */ /* 0x000fe2000f8e02ff */
[----:B------:R-:W-:Y:S01]  /*02a0*/  IADD3 R17, P2, RZ, -c[0x0][0x170], RZ ;  /* 0x80005c00ff117a10 */ /* 0x000fe20007f5e0ff */
[----:B------:R-:W-:-:S04]  /*02b0*/  IMAD.WIDE.U32 R8, R4, UR4, RZ ;  /* 0x0000000404087c25 */ /* 0x000fc8000f8e00ff */
[----:B------:R-:W-:Y:S01]  /*02c0*/  IMAD.IADD R9, R9, 0x1, R11 ;  /* 0x0000000109097824 */ /* 0x000fe200078e020b */
[C---:B0-----:R-:W-:Y:S01]  /*02d0*/  LEA R12, P1, R8.reuse, R7, 0x8 ;  /* 0x00000007080c7211 */ /* 0x041fe200078240ff */
[C---:B------:R-:W-:Y:S02]  /*02e0*/  IMAD.SHL.U32 R10, R8.reuse, 0x400, RZ ;  /* 0x00000400080a7824 */ /* 0x040fe400078e00ff */
[----:B------:R-:W-:Y:S01]  /*02f0*/  IMAD.X R14, RZ, RZ, ~c[0x0][0x174], P2 ;  /* 0x80005d00ff0e7624 */ /* 0x000fe200010e06ff */
[C-C-:B------:R-:W-:Y:S02]  /*0300*/  SHF.L.U64.HI R11, R8.reuse, 0xa, R9.reuse ;  /* 0x0000000a080b7819 */ /* 0x140fe40000010209 */
[----:B------:R-:W-:Y:S02]  /*0310*/  LEA.HI.X R13, R8, RZ, R9, 0x8, P1 ;  /* 0x000000ff080d7211 */ /* 0x000fe400008f4409 */
[----:B------:R-:W-:Y:S01]  /*0320*/  IADD3 R24, P1, P2, -R24, R6, -R15 ;  /* 0x0000000618187210 */ /* 0x000fe20007a3e90f */
[----:B------:R-:W-:-:S03]  /*0330*/  IMAD.WIDE.U32 R8, R7, 0x4, R10 ;  /* 0x0000000407087825 */ /* 0x000fc600078e000a */
[----:B------:R-:W-:Y:S01]  /*0340*/  IADD3.X R25, ~R0, RZ, ~R25, P1, P2 ;  /* 0x000000ff00197210 */ /* 0x000fe20000fe4d19 */
[----:B------:R-:W-:Y:S01]  /*0350*/  IMAD.WIDE.U32 R12, R17, 0x280, R12 ;  /* 0x00000280110c7825 */ /* 0x000fe200078e000c */
[C---:B------:R-:W-:Y:S02]  /*0360*/  LEA R30, P3, R8.reuse, c[0x0][0x160], 0x1 ;  /* 0x00005800081e7a11 */ /* 0x040fe400078608ff */
[----:B------:R-:W-:Y:S01]  /*0370*/  LEA R10, P4, R8, c[0x0][0x168], 0x2 ;  /* 0x00005a00080a7a11 */ /* 0x000fe200078810ff */
[----:B------:R-:W-:Y:S01]  /*0380*/  IMAD R11, R14, 0x280, RZ ;  /* 0x000002800e0b7824 */ /* 0x000fe200078e02ff */
[C---:B------:R-:W-:Y:S01]  /*0390*/  LEA.HI.X R31, R8.reuse, c[0x0][0x164], R9, 0x1, P3 ;  /* 0x00005900081f7a11 */ /* 0x040fe200018f0c09 */
[----:B------:R-:W-:Y:S02]  /*03a0*/  IMAD.MOV.U32 R0, RZ, RZ, R12 ;  /* 0x000000ffff007224 */ /* 0x000fe400078e000c */
[----:B------:R-:W-:Y:S01]  /*03b0*/  IMAD.IADD R28, R13, 0x1, R11 ;  /* 0x000000010d1c7824 */ /* 0x000fe200078e020b */
[----:B------:R-:W-:-:S02]  /*03c0*/  LEA.HI.X R11, R8, c[0x0][0x16c], R9, 0x2, P4 ;  /* 0x00005b00080b7a11 */ /* 0x000fc400020f1409 */
.L_x_19:
[C---:B------:R-:W-:Y:S02]  /*03d0*/  IADD3 R9, P5, R0.reuse, 0x100, RZ ;  /* 0x0000010000097810 */ /* 0x040fe40007fbe0ff */
[----:B------:R-:W-:-:S02]  /*03e0*/  IADD3 R8, P3, R0, 0x200, RZ ;  /* 0x0000020000087810 */ /* 0x000fc40007f7e0ff */
[----:B------:R-:W-:Y:S01]  /*03f0*/  ISETP.GT.U32.AND P2, PT, R9, -0x1, PT ;  /* 0xffffffff0900780c */ /* 0x000fe20003f44070 */
[--C-:B-1----:R-:W-:Y:S01]  /*0400*/  IMAD.X R12, RZ, RZ, R28.reuse, P5 ;  /* 0x000000ffff0c7224 */ /* 0x102fe200028e061c */
[----:B------:R-:W-:Y:S01]  /*0410*/  ISETP.GT.U32.AND P4, PT, R8, -0x1, PT ;  /* 0xffffffff0800780c */ /* 0x000fe20003f84070 */
[--C-:B------:R-:W-:Y:S01]  /*0420*/  IMAD.X R9, RZ, RZ, R28.reuse, P3 ;  /* 0x000000ffff097224 */ /* 0x100fe200018e061c */
[----:B------:R-:W-:Y:S02]  /*0430*/  IADD3 R8, P5, R0, 0x300, RZ ;  /* 0x0000030000087810 */ /* 0x000fe40007fbe0ff */
[----:B------:R-:W-:Y:S02]  /*0440*/  ISETP.GT.AND.EX P2, PT, R12, -0x1, PT, P2 ;  /* 0xffffffff0c00780c */ /* 0x000fe40003f44320 */
[----:B------:R-:W-:Y:S01]  /*0450*/  ISETP.GT.U32.AND P3, PT, R8, -0x1, PT ;  /* 0xffffffff0800780c */ /* 0x000fe20003f64070 */
[----:B------:R-:W-:Y:S01]  /*0460*/  IMAD.X R8, RZ, RZ, R28, P5 ;  /* 0x000000ffff087224 */ /* 0x000fe200028e061c */
[----:B------:R-:W-:-:S02]  /*0470*/  ISETP.GT.U32.AND P1, PT, R0, -0x1, PT ;  /* 0xffffffff0000780c */ /* 0x000fc40003f24070 */
[----:B------:R-:W-:Y:S02]  /*0480*/  ISETP.GT.AND.EX P4, PT, R9, -0x1, PT, P4 ;  /* 0xffffffff0900780c */ /* 0x000fe40003f84340 */
[----:B------:R-:W-:Y:S02]  /*0490*/  ISETP.GT.AND.EX P3, PT, R8, -0x1, PT, P3 ;  /* 0xffffffff0800780c */ /* 0x000fe40003f64330 */
[----:B------:R-:W-:-:S03]  /*04a0*/  ISETP.GT.AND.EX P1, PT, R28, -0x1, PT, P1 ;  /* 0xffffffff1c00780c */ /* 0x000fc60003f24310 */
[----:B------:R-:W2:Y:S06]  /*04b0*/  @!P2 LDG.E.64.CONSTANT R8, [R30.64+0x800] ;  /* 0x000800061e08a981 */ /* 0x000eac000c1e9b00 */
[----:B------:R-:W3:Y:S04]  /*04c0*/  @!P4 LDG.E.64.CONSTANT R12, [R30.64+0x1000] ;  /* 0x001000061e0cc981 */ /* 0x000ee8000c1e9b00 */
[----:B------:R-:W4:Y:S04]  /*04d0*/  @!P3 LDG.E.64.CONSTANT R16, [R30.64+0x1800] ;  /* 0x001800061e10b981 */ /* 0x000f28000c1e9b00 */
[----:B------:R-:W5:Y:S01]  /*04e0*/  @!P1 LDG.E.64.CONSTANT R20, [R30.64] ;  /* 0x000000061e149981 */ /* 0x000f62000c1e9b00 */
[----:B------:R-:W-:-:S02]  /*04f0*/  IMAD.MOV.U32 R26, RZ, RZ, R10 ;  /* 0x000000ffff1a7224 */ /* 0x000fc400078e000a */
[----:B------:R-:W-:Y:S02]  /*0500*/  IMAD.MOV.U32 R27, RZ, RZ, R11 ;  /* 0x000000ffff1b7224 */ /* 0x000fe400078e000b */
[--C-:B--2---:R-:W-:Y:S02]  /*0510*/  @!P2 HADD2.F32 R11, -RZ, R9.reuse.H1_H1 ;  /* 0x30000009ff0ba230 */ /* 0x104fe40000004100 */
[----:B------:R-:W-:Y:S02]  /*0520*/  @!P2 HADD2.F32 R10, -RZ, R9.H0_H0 ;  /* 0x20000009ff0aa230 */ /* 0x000fe40000004100 */
[--C-:B------:R-:W-:Y:S02]  /*0530*/  @!P2 HADD2.F32 R9, -RZ, R8.reuse.H1_H1 ;  /* 0x30000008ff09a230 */ /* 0x100fe40000004100 */
[----:B------:R-:W-:Y:S02]  /*0540*/  @!P2 HADD2.F32 R8, -RZ, R8.H0_H0 ;  /* 0x20000008ff08a230 */ /* 0x000fe40000004100 */
[----:B----4-:R-:W-:-:S02]  /*0550*/  @!P3 HADD2.F32 R19, -RZ, R17.H1_H1 ;  /* 0x30000011ff13b230 */ /* 0x010fc40000004100 */
[----:B------:R-:W-:Y:S02]  /*0560*/  @!P3 HADD2.F32 R18, -RZ, R17.H0_H0 ;  /* 0x20000011ff12b230 */ /* 0x000fe40000004100 */
[--C-:B------:R-:W-:Y:S01]  /*0570*/  @!P3 HADD2.F32 R17, -RZ, R16.reuse.H1_H1 ;  /* 0x30000010ff11b230 */ /* 0x100fe20000004100 */
[----:B------:R0:W-:Y:S01]  /*0580*/  @!P2 STG.E.128 [R26.64+0x1000], R8 ;  /* 0x001000081a00a986 */ /* 0x0001e2000c101d06 */
[----:B------:R-:W-:Y:S01]  /*0590*/  @!P3 HADD2.F32 R16, -RZ, R16.H0_H0 ;  /* 0x20000010ff10b230 */ /* 0x000fe20000004100 */
[----:B------:R-:W-:Y:S01]  /*05a0*/  IADD3 R3, P2, R3, 0x4, RZ ;  /* 0x0000000403037810 */ /* 0x000fe20007f5e0ff */
[--C-:B-----5:R-:W-:Y:S02]  /*05b0*/  @!P1 HADD2.F32 R23, -RZ, R21.reuse.H1_H1 ;  /* 0x30000015ff179230 */ /* 0x120fe40000004100 */
[----:B------:R-:W-:Y:S02]  /*05c0*/  @!P1 HADD2.F32 R22, -RZ, R21.H0_H0 ;  /* 0x20000015ff169230 */ /* 0x000fe40000004100 */
[--C-:B------:R-:W-:Y:S01]  /*05d0*/  @!P1 HADD2.F32 R21, -RZ, R20.reuse.H1_H1 ;  /* 0x30000014ff159230 */ /* 0x100fe20000004100 */
[----:B------:R1:W-:Y:S01]  /*05e0*/  @!P3 STG.E.128 [R26.64+0x3000], R16 ;  /* 0x003000101a00b986 */ /* 0x0003e2000c101d06 */
[----:B------:R-:W-:Y:S01]  /*05f0*/  @!P1 HADD2.F32 R20, -RZ, R20.H0_H0 ;  /* 0x20000014ff149230 */ /* 0x000fe20000004100 */
[----:B------:R-:W-:Y:S01]  /*0600*/  IADD3 R29, P3, R3, R24, RZ ;  /* 0x00000018031d7210 */ /* 0x000fe20007f7e0ff */
[----:B------:R-:W-:-:S03]  /*0610*/  IMAD.X R2, RZ, RZ, R2, P2 ;  /* 0x000000ffff027224 */ /* 0x000fc600010e0602 */
[----:B------:R1:W-:Y:S01]  /*0620*/  @!P1 STG.E.128 [R26.64], R20 ;  /* 0x000000141a009986 */ /* 0x0003e2000c101d06 */
[----:B------:R-:W-:Y:S01]  /*0630*/  ISETP.NE.U32.AND P1, PT, R29, RZ, PT ;  /* 0x000000ff1d00720c */ /* 0x000fe20003f25070 */
[----:B------:R-:W-:Y:S02]  /*0640*/  IMAD.X R29, R2, 0x1, R25, P3 ;  /* 0x00000001021d7824 */ /* 0x000fe400018e0619 */
[----:B---3--:R-:W-:-:S03]  /*0650*/  @!P4 HADD2.F32 R15, -RZ, R13.H1_H1 ;  /* 0x3000000dff0fc230 */ /* 0x008fc60000004100 */
[----:B------:R-:W-:Y:S01]  /*0660*/  ISETP.NE.AND.EX P1, PT, R29, RZ, PT, P1 ;  /* 0x000000ff1d00720c */ /* 0x000fe20003f25310 */
[----:B------:R-:W-:Y:S02]  /*0670*/  @!P4 HADD2.F32 R14, -RZ, R13.H0_H0 ;  /* 0x2000000dff0ec230 */ /* 0x000fe40000004100 */
[--C-:B------:R-:W-:Y:S02]  /*0680*/  @!P4 HADD2.F32 R13, -RZ, R12.reuse.H1_H1 ;  /* 0x3000000cff0dc230 */ /* 0x100fe40000004100 */
[----:B------:R-:W-:Y:S01]  /*0690*/  @!P4 HADD2.F32 R12, -RZ, R12.H0_H0 ;  /* 0x2000000cff0cc230 */ /* 0x000fe20000004100 */
[----:B------:R-:W-:Y:S02]  /*06a0*/  IADD3 R0, P2, R0, 0x400, RZ ;  /* 0x0000040000007810 */ /* 0x000fe40007f5e0ff */
[----:B------:R-:W-:Y:S02]  /*06b0*/  IADD3 R30, P3, R30, 0x2000, RZ ;  /* 0x000020001e1e7810 */ /* 0x000fe40007f7e0ff */
[----:B------:R1:W-:Y:S01]  /*06c0*/  @!P4 STG.E.128 [R26.64+0x2000], R12 ;  /* 0x0020000c1a00c986 */ /* 0x0003e2000c101d06 */
[----:B0-----:R-:W-:Y:S01]  /*06d0*/  IADD3 R10, P4, R26, 0x4000, RZ ;  /* 0x000040001a0a7810 */ /* 0x001fe20007f9e0ff */
[----:B------:R-:W-:-:S02]  /*06e0*/  IMAD.X R28, RZ, RZ, R28, P2 ;  /* 0x000000ffff1c7224 */ /* 0x000fc400010e061c */
[----:B------:R-:W-:Y:S02]  /*06f0*/  IMAD.X R31, RZ, RZ, R31, P3 ;  /* 0x000000ffff1f7224 */ /* 0x000fe400018e061f */
[----:B------:R-:W-:Y:S01]  /*0700*/  IMAD.X R11, RZ, RZ, R27, P4 ;  /* 0x000000ffff0b7224 */ /* 0x000fe200020e061b */
[----:B------:R-:W-:Y:S05]  /*0710*/  @P1 BRA `(.L_x_19) ;  /* 0xfffffcb000001947 */ /* 0x000fea000383ffff */
.L_x_18:
[----:B------:R-:W-:Y:S05]  /*0720*/  @!P0 EXIT ;  /* 0x000000000000894d */ /* 0x000fea0003800000 */
[----:B------:R-:W-:Y:S02]  /*0730*/  IMAD R11, R5, UR4, RZ ;  /* 0x00000004050b7c24 */ /* 0x000fe4000f8e02ff */
[----:B------:R-:W-:-:S04]  /*0740*/  IMAD.WIDE.U32 R4, R4, UR4, RZ ;  /* 0x0000000404047c25 */ /* 0x000fc8000f8e00ff */
[----:B------:R-:W-:Y:S02]  /*0750*/  IMAD.SHL.U32 R9, R3, 0x100, RZ ;  /* 0x0000010003097824 */ /* 0x000fe400078e00ff */
[----:B------:R-:W-:Y:S01]  /*0760*/  IMAD.IADD R11, R5, 0x1, R11 ;  /* 0x00000001050b7824 */ /* 0x000fe200078e020b */
[----:B------:R-:W-:Y:S01]  /*0770*/  SHF.L.U64.HI R5, R3, 0x8, R2 ;  /* 0x0000000803057819 */ /* 0x000fe20000010202 */
[C---:B------:R-:W-:Y:S01]  /*0780*/  IMAD.SHL.U32 R8, R4.reuse, 0x400, RZ ;  /* 0x0000040004087824 */ /* 0x040fe200078e00ff */
[C---:B------:R-:W-:Y:S02]  /*0790*/  LEA R0, P0, R4.reuse, R9, 0x8 ;  /* 0x0000000904007211 */ /* 0x040fe400078040ff */
[C-C-:B------:R-:W-:Y:S02]  /*07a0*/  SHF.L.U64.HI R9, R4.reuse, 0xa, R11.reuse ;  /* 0x0000000a04097819 */ /* 0x140fe4000001020b */
[----:B------:R-:W-:Y:S02]  /*07b0*/  LEA.HI.X R5, R4, R5, R11, 0x8, P0 ;  /* 0x0000000504057211 */ /* 0x000fe400000f440b */
[C---:B0-----:R-:W-:Y:S01]  /*07c0*/  IADD3 R4, P0, R7.reuse, R0, RZ ;  /* 0x0000000007047210 */ /* 0x041fe20007f1e0ff */
[----:B------:R-:W-:Y:S01]  /*07d0*/  IMAD.WIDE.U32 R8, R7, 0x4, R8 ;  /* 0x0000000407087825 */ /* 0x000fe200078e0008 */
[----:B------:R-:W-:-:S03]  /*07e0*/  IADD3 R11, P1, RZ, -c[0x0][0x170], RZ ;  /* 0x80005c00ff0b7a10 */ /* 0x000fc60007f3e0ff */
[----:B------:R-:W-:Y:S01]  /*07f0*/  IMAD.X R5, RZ, RZ, R5, P0 ;  /* 0x000000ffff057224 */ /* 0x000fe200000e0605 */
[----:B-1----:R-:W-:Y:S01]  /*0800*/  LEA R12, P0, R3, R8, 0xa ;  /* 0x00000008030c7211 */ /* 0x002fe200078050ff */
[----:B------:R-:W-:Y:S02]  /*0810*/  IMAD.X R0, RZ, RZ, ~c[0x0][0x174], P1 ;  /* 0x80005d00ff007624 */ /* 0x000fe400008e06ff */
[----:B------:R-:W-:Y:S01]  /*0820*/  IMAD.WIDE.U32 R4, R11, 0x280, R4 ;  /* 0x000002800b047825 */ /* 0x000fe200078e0004 */
[----:B------:R-:W-:Y:S02]  /*0830*/  LEA.HI.X R3, R3, R9, R2, 0xa, P0 ;  /* 0x0000000903037211 */ /* 0x000fe400000f5402 */
[----:B------:R-:W-:Y:S01]  /*0840*/  LEA R13, P0, R12, c[0x0][0x168], 0x2 ;  /* 0x00005a000c0d7a11 */ /* 0x000fe200078010ff */
[----:B------:R-:W-:Y:S01]  /*0850*/  IMAD R7, R0, 0x280, RZ ;  /* 0x0000028000077824 */ /* 0x000fe200078e02ff */
[----:B------:R-:W-:Y:S01]  /*0860*/  IADD3 R0, P2, RZ, -R6, RZ ;  /* 0x80000006ff007210 */ /* 0x000fe20007f5e0ff */
[----:B------:R-:W-:Y:S01]  /*0870*/  IMAD.MOV.U32 R9, RZ, RZ, R4 ;  /* 0x000000ffff097224 */ /* 0x000fe200078e0004 */
[C---:B------:R-:W-:Y:S01]  /*0880*/  LEA R11, P1, R12.reuse, c[0x0][0x160], 0x1 ;  /* 0x000058000c0b7a11 */ /* 0x040fe200078208ff */
[----:B------:R-:W-:Y:S01]  /*0890*/  IMAD.IADD R10, R7, 0x1, R5 ;  /* 0x00000001070a7824 */ /* 0x000fe200078e0205 */
[C-C-:B------:R-:W-:Y:S01]  /*08a0*/  LEA.HI.X R14, R12.reuse, c[0x0][0x16c], R3.reuse, 0x2, P0 ;  /* 0x00005b000c0e7a11 */ /* 0x140fe200000f1403 */
[----:B------:R-:W-:Y:S01]  /*08b0*/  IMAD.X R8, RZ, RZ, -0x1, P2 ;  /* 0xffffffffff087424 */ /* 0x000fe200010e06ff */
[----:B------:R-:W-:-:S02]  /*08c0*/  LEA.HI.X R12, R12, c[0x0][0x164], R3, 0x1, P1 ;  /* 0x000059000c0c7a11 */ /* 0x000fc400008f0c03 */
.L_x_20:
[----:B------:R-:W-:-:S04]  /*08d0*/  ISETP.GT.U32.AND P0, PT, R9, -0x1, PT ;  /* 0xffffffff0900780c */ /* 0x000fc80003f04070 */
[----:B------:R-:W-:-:S13]  /*08e0*/  ISETP.GT.AND.EX P0, PT, R10, -0x1, PT, P0 ;  /* 0xffffffff0a00780c */ /* 0x000fda0003f04300 */
[----:B------:R-:W-:Y:S02]  /*08f0*/  @!P0 IMAD.MOV.U32 R2, RZ, RZ, R11 ;  /* 0x000000ffff028224 */ /* 0x000fe400078e000b */
[----:B------:R-:W-:-:S05]  /*0900*/  @!P0 IMAD.MOV.U32 R3, RZ, RZ, R12 ;  /* 0x000000ffff038224 */ /* 0x000fca00078e000c */
[----:B------:R0:W2:Y:S01]  /*0910*/  @!P0 LDG.E.64.CONSTANT R4, [R2.64] ;  /* 0x0000000602048981 */ /* 0x0000a2000c1e9b00 */
[----:B------:R-:W-:Y:S02]  /*0920*/  IADD3 R0, P1, R0, 0x1, RZ ;  /* 0x0000000100007810 */ /* 0x000fe40007f3e0ff */
[----:B------:R-:W-:Y:S02]  /*0930*/  IADD3 R9, P3, R9, 0x100, RZ ;  /* 0x0000010009097810 */ /* 0x000fe40007f7e0ff */
[----:B------:R-:W-:Y:S01]  /*0940*/  IADD3 R11, P2, R11, 0x800, RZ ;  /* 0x000008000b0b7810 */ /* 0x000fe20007f5e0ff */
[----:B------:R-:W-:Y:S02]  /*0950*/  IMAD.X R8, RZ, RZ, R8, P1 ;  /* 0x000000ffff087224 */ /* 0x000fe400008e0608 */
[----:B------:R-:W-:Y:S02]  /*0960*/  IMAD.X R10, RZ, RZ, R10, P3 ;  /* 0x000000ffff0a7224 */ /* 0x000fe400018e060a */
[----:B0-----:R-:W-:Y:S01]  /*0970*/  @!P0 IMAD.MOV.U32 R2, RZ, RZ, R13 ;  /* 0x000000ffff028224 */ /* 0x001fe200078e000d */
[----:B------:R-:W-:Y:S01]  /*0980*/  IADD3 R13, P1, R13, 0x1000, RZ ;  /* 0x000010000d0d7810 */ /* 0x000fe20007f3e0ff */
[----:B------:R-:W-:-:S02]  /*0990*/  @!P0 IMAD.MOV.U32 R3, RZ, RZ, R14 ;  /* 0x000000ffff038224 */ /* 0x000fc400078e000e */
[----:B------:R-:W-:Y:S02]  /*09a0*/  IMAD.X R12, RZ, RZ, R12, P2 ;  /* 0x000000ffff0c7224 */ /* 0x000fe400010e060c */
[----:B------:R-:W-:Y:S02]  /*09b0*/  IMAD.X R14, RZ, RZ, R14, P1 ;  /* 0x000000ffff0e7224 */ /* 0x000fe400008e060e */
[--C-:B--2---:R-:W-:Y:S02]  /*09c0*/  @!P0 HADD2.F32 R7, -RZ, R5.reuse.H1_H1 ;  /* 0x30000005ff078230 */ /* 0x104fe40000004100 */
[----:B------:R-:W-:Y:S02]  /*09d0*/  @!P0 HADD2.F32 R6, -RZ, R5.H0_H0 ;  /* 0x20000005ff068230 */ /* 0x000fe40000004100 */
[--C-:B------:R-:W-:Y:S02]  /*09e0*/  @!P0 HADD2.F32 R5, -RZ, R4.reuse.H1_H1 ;  /* 0x30000004ff058230 */ /* 0x100fe40000004100 */
[----:B------:R-:W-:-:S05]  /*09f0*/  @!P0 HADD2.F32 R4, -RZ, R4.H0_H0 ;  /* 0x20000004ff048230 */ /* 0x000fca0000004100 */
[----:B------:R0:W-:Y:S01]  /*0a00*/  @!P0 STG.E.128 [R2.64], R4 ;  /* 0x0000000402008986 */ /* 0x0001e2000c101d06 */
[----:B------:R-:W-:-:S04]  /*0a10*/  ISETP.NE.U32.AND P0, PT, R0, RZ, PT ;  /* 0x000000ff0000720c */ /* 0x000fc80003f05070 */
[----:B------:R-:W-:-:S13]  /*0a20*/  ISETP.NE.AND.EX P0, PT, R8, RZ, PT, P0 ;  /* 0x000000ff0800720c */ /* 0x000fda0003f05300 */
[----:B0-----:R-:W-:Y:S05]  /*0a30*/  @P0 BRA `(.L_x_20) ;  /* 0xfffffe9000000947 */ /* 0x001fea000383ffff */
[----:B------:R-:W-:Y:S05]  /*0a40*/  EXIT ;  /* 0x000000000000794d */ /* 0x000fea0003800000 */
.L_x_21:
        /* <DEDUP_REMOVED lines=11> */
.L_x_60:


//--------------------- .text.cast_n_2049_to_2304__kernel --------------------------
	.section	.text.cast_n_2049_to_2304__kernel,"ax",@progbits
	.sectioninfo	@"SHI_REGISTERS=35"
	.align	128
        .global         cast_n_2049_to_2304__kernel
        .type           cast_n_2049_to_2304__kernel,@function
        .size           cast_n_2049_to_2304__kernel,(.L_x_61 - cast_n_2049_to_2304__kernel)
        .other          cast_n_2049_to_2304__kernel,@"STO_CUDA_ENTRY STV_DEFAULT"
cast_n_2049_to_2304__kernel:
.text.cast_n_2049_to_2304__kernel:
        /* <DEDUP_REMOVED lines=63> */
.L_x_23:
        /* <DEDUP_REMOVED lines=43> */
.L_x_22:
        /* <DEDUP_REMOVED lines=33> */
.L_x_24:
        /* <DEDUP_REMOVED lines=13> */
.L_x_61:


//--------------------- .text.cast_n_1793_to_2048__kernel --------------------------
	.section	.text.cast_n_1793_to_2048__kernel,"ax",@progbits
	.sectioninfo	@"SHI_REGISTERS=34"
	.align	128
        .global         cast_n_1793_to_2048__kernel
        .type           cast_n_1793_to_2048__kernel,@function
        .size           cast_n_1793_to_2048__kernel,(.L_x_62 - cast_n_1793_to_2048__kernel)
        .other          cast_n_1793_to_2048__kernel,@"STO_CUDA_ENTRY STV_DEFAULT"
cast_n_1793_to_2048__kernel:
.text.cast_n_1793_to_2048__kernel:
[----:B------:R-:W-:-:S02]  /*0000*/  IMAD.MOV.U32 R1, RZ, RZ, c[0x0][0x28] ;  /* 0x00000a00ff017624 */ /* 0x000fc400078e00ff */
[----:B------:R-:W-:Y:S02]  /*0010*/  IMAD.MOV.U32 R4, RZ, RZ, c[0x0][0x170] ;  /* 0x00005c00ff047624 */ /* 0x000fe400078e00ff */
[----:B------:R-:W-:-:S03]  /*0020*/  IMAD.MOV.U32 R0, RZ, RZ, c[0x0][0x174] ;  /* 0x00005d00ff007624 */ /* 0x000fc600078e00ff */
[C---:B------:R-:W-:Y:S02]  /*0030*/  ISETP.GE.U32.AND P0, PT, R4.reuse, 0x1, PT ;  /* 0x000000010400780c */ /* 0x040fe40003f06070 */
[----:B------:R-:W-:Y:S02]  /*0040*/  IADD3 R4, P1, R4, 0x7ff, RZ ;  /* 0x000007ff04047810 */ /* 0x000fe40007f3e0ff */
[----:B------:R-:W-:-:S03]  /*0050*/  ISETP.GE.AND.EX P0, PT, R0, RZ, PT, P0 ;  /* 0x000000ff0000720c */ /* 0x000fc60003f06300 */
[----:B------:R-:W-:-:S10]  /*0060*/  IMAD.X R5, RZ, RZ, c[0x0][0x174], P1 ;  /* 0x00005d00ff057624 */ /* 0x000fd400008e06ff */
[----:B------:R-:W-:Y:S05]  /*0070*/  @!P0 EXIT ;  /* 0x000000000000894d */ /* 0x000fea0003800000 */
[--C-:B------:R-:W-:Y:S01]  /*0080*/  SHF.R.S64 R4, R4, 0xb, R5.reuse ;  /* 0x0000000b04047819 */ /* 0x100fe20000001005 */
[----:B------:R-:W0:Y:S01]  /*0090*/  S2R R7, SR_TID.X ;  /* 0x0000000000077919 */ /* 0x000e220000002100 */
[----:B------:R-:W-:Y:S01]  /*00a0*/  SHF.R.S32.HI R5, RZ, 0xb, R5 ;  /* 0x0000000bff057819 */ /* 0x000fe20000011405 */
[----:B------:R-:W1:Y:S01]  /*00b0*/  S2UR UR4, SR_CTAID.X ;  /* 0x00000000000479c3 */ /* 0x000e620000002500 */
[----:B------:R-:W-:Y:S01]  /*00c0*/  ISETP.GT.U32.AND P0, PT, R4, 0x1, PT ;  /* 0x000000010400780c */ /* 0x000fe20003f04070 */
[----:B------:R-:W-:Y:S01]  /*00d0*/  ULDC.64 UR6, c[0x0][0x118] ;  /* 0x0000460000067ab9 */ /* 0x000fe20000000a00 */
[----:B------:R-:W-:Y:S02]  /*00e0*/  CS2R R2, SRZ ;  /* 0x0000000000027805 */ /* 0x000fe4000001ff00 */
[----:B------:R-:W-:-:S04]  /*00f0*/  ISETP.GT.AND.EX P0, PT, R5, RZ, PT, P0 ;  /* 0x000000ff0500720c */ /* 0x000fc80003f04300 */
[----:B------:R-:W-:Y:S02]  /*0100*/  SEL R15, R4, 0x1, P0 ;  /* 0x00000001040f7807 */ /* 0x000fe40000000000 */
[----:B------:R-:W-:Y:S02]  /*0110*/  SEL R29, R5, RZ, P0 ;  /* 0x000000ff051d7207 */ /* 0x000fe40000000000 */
[C---:B------:R-:W-:Y:S02]  /*0120*/  IADD3 R0, P2, R15.reuse, -0x1, RZ ;  /* 0xffffffff0f007810 */ /* 0x040fe40007f5e0ff */
[----:B------:R-:W-:Y:S02]  /*0130*/  LOP3.LUT R6, R15, 0x3, RZ, 0xc0, !PT ;  /* 0x000000030f067812 */ /* 0x000fe400078ec0ff */
[----:B------:R-:W-:Y:S02]  /*0140*/  ISETP.GE.U32.AND P1, PT, R0, 0x3, PT ;  /* 0x000000030000780c */ /* 0x000fe40003f26070 */
[----:B------:R-:W-:-:S02]  /*0150*/  IADD3.X R0, R29, -0x1, RZ, P2, !PT ;  /* 0xffffffff1d007810 */ /* 0x000fc400017fe4ff */
[----:B------:R-:W-:Y:S02]  /*0160*/  ISETP.NE.U32.AND P0, PT, R6, RZ, PT ;  /* 0x000000ff0600720c */ /* 0x000fe40003f05070 */
[----:B------:R-:W-:Y:S02]  /*0170*/  ISETP.GE.U32.AND.EX P1, PT, R0, RZ, PT, P1 ;  /* 0x000000ff0000720c */ /* 0x000fe40003f26110 */
[----:B------:R-:W-:-:S11]  /*0180*/  ISETP.NE.AND.EX P0, PT, RZ, RZ, PT, P0 ;  /* 0x000000ffff00720c */ /* 0x000fd60003f05300 */
[----:B-1----:R-:W-:Y:S05]  /*0190*/  @!P1 BRA `(.L_x_25) ;  /* 0x000004d000009947 */ /* 0x002fea0003800000 */
[----:B0-----:R-:W-:Y:S02]  /*01a0*/  IMAD R11, R5, UR4, RZ ;  /* 0x00000004050b7c24 */ /* 0x001fe4000f8e02ff */
[----:B------:R-:W-:-:S04]  /*01b0*/  IMAD.WIDE.U32 R8, R4, UR4, RZ ;  /* 0x0000000404087c25 */ /* 0x000fc8000f8e00ff */
[----:B------:R-:W-:Y:S01]  /*01c0*/  IMAD.IADD R9, R9, 0x1, R11 ;  /* 0x0000000109097824 */ /* 0x000fe200078e020b */
[C---:B------:R-:W-:Y:S01]  /*01d0*/  LEA R12, P1, R8.reuse, R7, 0x8 ;  /* 0x00000007080c7211 */ /* 0x040fe200078240ff */
[----:B------:R-:W-:-:S03]  /*01e0*/  IMAD.SHL.U32 R10, R8, 0x400, RZ ;  /* 0x00000400080a7824 */ /* 0x000fc600078e00ff */
[C-C-:B------:R-:W-:Y:S02]  /*01f0*/  SHF.L.U64.HI R11, R8.reuse, 0xa, R9.reuse ;  /* 0x0000000a080b7819 */ /* 0x140fe40000010209 */
[----:B------:R-:W-:Y:S02]  /*0200*/  LEA.HI.X R13, R8, RZ, R9, 0x8, P1 ;  /* 0x000000ff080d7211 */ /* 0x000fe400008f4409 */
[----:B------:R-:W-:Y:S01]  /*0210*/  IADD3 R9, P1, RZ, -c[0x0][0x170], RZ ;  /* 0x80005c00ff097a10 */ /* 0x000fe20007f3e0ff */
[----:B------:R-:W-:-:S04]  /*0220*/  IMAD.WIDE.U32 R10, R7, 0x4, R10 ;  /* 0x00000004070a7825 */ /* 0x000fc800078e000a */
[----:B------:R-:W-:Y:S01]  /*0230*/  IMAD.X R25, RZ, RZ, ~c[0x0][0x174], P1 ;  /* 0x80005d00ff197624 */ /* 0x000fe200008e06ff */
[C---:B------:R-:W-:Y:S01]  /*0240*/  LEA R28, P2, R10.reuse, c[0x0][0x168], 0x2 ;  /* 0x00005a000a1c7a11 */ /* 0x040fe200078410ff */
[----:B------:R-:W-:Y:S01]  /*0250*/  IMAD.WIDE.U32 R8, R9, 0x280, R12 ;  /* 0x0000028009087825 */ /* 0x000fe200078e000c */
[C---:B------:R-:W-:Y:S02]  /*0260*/  LEA R26, P4, R10.reuse, c[0x0][0x160], 0x1 ;  /* 0x000058000a1a7a11 */ /* 0x040fe400078808ff */
[----:B------:R-:W-:Y:S01]  /*0270*/  LEA.HI.X R12, R10, c[0x0][0x16c], R11, 0x2, P2 ;  /* 0x00005b000a0c7a11 */ /* 0x000fe200010f140b */
[----:B------:R-:W-:Y:S01]  /*0280*/  IMAD R25, R25, 0x280, RZ ;  /* 0x0000028019197824 */ /* 0x000fe200078e02ff */
[----:B------:R-:W-:Y:S01]  /*0290*/  IADD3 R24, P1, R6, -R15, RZ ;  /* 0x8000000f06187210 */ /* 0x000fe20007f3e0ff */
[----:B------:R-:W-:Y:S01]  /*02a0*/  IMAD.MOV.U32 R0, RZ, RZ, R8 ;  /* 0x000000ffff007224 */ /* 0x000fe200078e0008 */
[----:B------:R-:W-:Y:S01]  /*02b0*/  IADD3 R28, P3, R28, 0x2000, RZ ;  /* 0x000020001c1c7810 */ /* 0x000fe20007f7e0ff */
[----:B------:R-:W-:Y:S01]  /*02c0*/  IMAD.IADD R25, R9, 0x1, R25 ;  /* 0x0000000109197824 */ /* 0x000fe200078e0219 */
[----:B------:R-:W-:Y:S01]  /*02d0*/  IADD3 R26, P5, R26, 0x1000, RZ ;  /* 0x000010001a1a7810 */ /* 0x000fe20007fbe0ff */
[----:B------:R-:W-:Y:S01]  /*02e0*/  IMAD.X R29, RZ, RZ, ~R29, P1 ;  /* 0x000000ffff1d7224 */ /* 0x000fe200008e0e1d */
[----:B------:R-:W-:Y:S01]  /*02f0*/  LEA.HI.X R10, R10, c[0x0][0x164], R11, 0x1, P4 ;  /* 0x000059000a0a7a11 */ /* 0x000fe200020f0c0b */
[----:B------:R-:W-:-:S04]  /*0300*/  IMAD.X R11, RZ, RZ, R12, P3 ;  /* 0x000000ffff0b7224 */ /* 0x000fc800018e060c */
[----:B------:R-:W-:-:S02]  /*0310*/  IMAD.X R27, RZ, RZ, R10, P5 ;  /* 0x000000ffff1b7224 */ /* 0x000fc400028e060a */
.L_x_26:
[C---:B------:R-:W-:Y:S02]  /*0320*/  IADD3 R9, P5, R0.reuse, 0x100, RZ ;  /* 0x0000010000097810 */ /* 0x040fe40007fbe0ff */
[----:B------:R-:W-:Y:S02]  /*0330*/  IADD3 R8, P3, R0, 0x200, RZ ;  /* 0x0000020000087810 */ /* 0x000fe40007f7e0ff */
[----:B------:R-:W-:Y:S01]  /*0340*/  ISETP.GT.U32.AND P2, PT, R9, -0x1, PT ;  /* 0xffffffff0900780c */ /* 0x000fe20003f44070 */
[--C-:B------:R-:W-:Y:S01]  /*0350*/  IMAD.X R10, RZ, RZ, R25.reuse, P5 ;  /* 0x000000ffff0a7224 */ /* 0x100fe200028e0619 */
[----:B------:R-:W-:Y:S01]  /*0360*/  ISETP.GT.U32.AND P4, PT, R8, -0x1, PT ;  /* 0xffffffff0800780c */ /* 0x000fe20003f84070 */
[----:B------:R-:W-:Y:S01]  /*0370*/  IMAD.X R9, RZ, RZ, R25, P3 ;  /* 0x000000ffff097224 */ /* 0x000fe200018e0619 */
[----:B------:R-:W-:Y:S02]  /*0380*/  IADD3 R8, P5, R0, 0x300, RZ ;  /* 0x0000030000087810 */ /* 0x000fe40007fbe0ff */
[----:B------:R-:W-:-:S02]  /*0390*/  ISETP.GT.AND.EX P2, PT, R10, -0x1, PT, P2 ;  /* 0xffffffff0a00780c */ /* 0x000fc40003f44320 */
[----:B------:R-:W-:Y:S01]  /*03a0*/  ISETP.GT.U32.AND P3, PT, R8, -0x1, PT ;  /* 0xffffffff0800780c */ /* 0x000fe20003f64070 */
[----:B------:R-:W-:Y:S01]  /*03b0*/  IMAD.X R8, RZ, RZ, R25, P5 ;  /* 0x000000ffff087224 */ /* 0x000fe200028e0619 */
[----:B------:R-:W-:Y:S02]  /*03c0*/  ISETP.GT.U32.AND P1, PT, R0, -0x1, PT ;  /* 0xffffffff0000780c */ /* 0x000fe40003f24070 */
[----:B------:R-:W-:Y:S02]  /*03d0*/  ISETP.GT.AND.EX P4, PT, R9, -0x1, PT, P4 ;  /* 0xffffffff0900780c */ /* 0x000fe40003f84340 */
[----:B------:R-:W-:Y:S02]  /*03e0*/  ISETP.GT.AND.EX P3, PT, R8, -0x1, PT, P3 ;  /* 0xffffffff0800780c */ /* 0x000fe40003f64330 */
[----:B------:R-:W-:-:S03]  /*03f0*/  ISETP.GT.AND.EX P1, PT, R25, -0x1, PT, P1 ;  /* 0xffffffff1900780c */ /* 0x000fc60003f24310 */
[----:B------:R-:W2:Y:S06]  /*0400*/  @!P2 LDG.E.64.CONSTANT R8, [R26.64+-0x800] ;  /* 0xfff800061a08a981 */ /* 0x000eac000c1e9b00 */
[----:B-1----:R-:W3:Y:S04]  /*0410*/  @!P4 LDG.E.64.CONSTANT R12, [R26.64] ;  /* 0x000000061a0cc981 */ /* 0x002ee8000c1e9b00 */
[----:B------:R-:W4:Y:S04]  /*0420*/  @!P3 LDG.E.64.CONSTANT R16, [R26.64+0x800] ;  /* 0x000800061a10b981 */ /* 0x000f28000c1e9b00 */
[----:B------:R-:W5:Y:S01]  /*0430*/  @!P1 LDG.E.64.CONSTANT R20, [R26.64+-0x1000] ;  /* 0xfff000061a149981 */ /* 0x000f62000c1e9b00 */
        /* <DEDUP_REMOVED lines=9> */
[----:B------:R0:W-:Y:S01]  /*04d0*/  @!P2 STG.E.128 [R30.64+-0x1000], R8 ;  /* 0xfff000081e00a986 */ /* 0x0001e2000c101d06 */
        /* <DEDUP_REMOVED lines=9> */
[----:B------:R1:W-:Y:S01]  /*0570*/  @!P1 STG.E.128 [R30.64+-0x2000], R20 ;  /* 0xffe000141e009986 */ /* 0x0003e2000c101d06 */
        /* <DEDUP_REMOVED lines=9> */
[----:B------:R1:W-:Y:S01]  /*0610*/  @!P4 STG.E.128 [R30.64], R12 ;  /* 0x0000000c1e00c986 */ /* 0x0003e2000c101d06 */
[----:B------:R-:W-:Y:S01]  /*0620*/  IADD3 R26, P4, R26, 0x2000, RZ ;  /* 0x000020001a1a7810 */ /* 0x000fe20007f9e0ff */
[----:B------:R-:W-:-:S02]  /*0630*/  IMAD.X R25, RZ, RZ, R25, P2 ;  /* 0x000000ffff197224 */ /* 0x000fc400010e0619 */
[----:B0-----:R-:W-:Y:S02]  /*0640*/  IMAD.X R11, RZ, RZ, R31, P3 ;  /* 0x000000ffff0b7224 */ /* 0x001fe400018e061f */
[----:B------:R-:W-:Y:S01]  /*0650*/  IMAD.X R27, RZ, RZ, R27, P4 ;  /* 0x000000ffff1b7224 */ /* 0x000fe200020e061b */
[----:B------:R-:W-:Y:S05]  /*0660*/  @P1 BRA `(.L_x_26) ;  /* 0xfffffcb000001947 */ /* 0x000fea000383ffff */
.L_x_25:
[----:B0-----:R-:W-:Y:S05]  /*0670*/  @!P0 EXIT ;  /* 0x000000000000894d */ /* 0x001fea0003800000 */
        /* <DEDUP_REMOVED lines=9> */
[C---:B------:R-:W-:Y:S01]  /*0710*/  IADD3 R4, P0, R7.reuse, R0, RZ ;  /* 0x0000000007047210 */ /* 0x040fe20007f1e0ff */
        /* <DEDUP_REMOVED lines=16> */
.L_x_27:
        /* <DEDUP_REMOVED lines=24> */
.L_x_28:
        /* <DEDUP_REMOVED lines=14> */
.L_x_62:


//--------------------- .text.cast_n_1537_to_1792__kernel --------------------------
	.section	.text.cast_n_1537_to_1792__kernel,"ax",@progbits
	.sectioninfo	@"SHI_REGISTERS=35"
	.align	128
        .global         cast_n_1537_to_1792__kernel
        .type           cast_n_1537_to_1792__kernel,@function
        .size           cast_n_1537_to_1792__kernel,(.L_x_63 - cast_n_1537_to_1792__kernel)
        .other          cast_n_1537_to_1792__kernel,@"STO_CUDA_ENTRY STV_DEFAULT"
cast_n_1537_to_1792__kernel:
.text.cast_n_1537_to_1792__kernel:
        /* <DEDUP_REMOVED lines=63> */
.L_x_30:
        /* <DEDUP_REMOVED lines=43> */
.L_x_29:
        /* <DEDUP_REMOVED lines=33> */
.L_x_31:
        /* <DEDUP_REMOVED lines=13> */
.L_x_63:


//--------------------- .text.cast_n_1281_to_1536__kernel --------------------------
	.section	.text.cast_n_1281_to_1536__kernel,"ax",@progbits
	.sectioninfo	@"SHI_REGISTERS=34"
	.align	128
        .global         cast_n_1281_to_1536__kernel
        .type           cast_n_1281_to_1536__kernel,@function
        .size           cast_n_1281_to_1536__kernel,(.L_x_64 - cast_n_1281_to_1536__kernel)
        .other          cast_n_1281_to_1536__kernel,@"STO_CUDA_ENTRY STV_DEFAULT"
cast_n_1281_to_1536__kernel:
.text.cast_n_1281_to_1536__kernel:
        /* <DEDUP_REMOVED lines=61> */
.L_x_33:
        /* <DEDUP_REMOVED lines=53> */
.L_x_32:
        /* <DEDUP_REMOVED lines=27> */
.L_x_34:
        /* <DEDUP_REMOVED lines=24> */
.L_x_35:
        /* <DEDUP_REMOVED lines=11> */
.L_x_64:


//--------------------- .text.cast_n_1025_to_1280__kernel --------------------------
	.section	.text.cast_n_1025_to_1280__kernel,"ax",@progbits
	.sectioninfo	@"SHI_REGISTERS=34"
	.align	128
        .global         cast_n_1025_to_1280__kernel
        .type           cast_n_1025_to_1280__kernel,@function
        .size           cast_n_1025_to_1280__kernel,(.L_x_65 - cast_n_1025_to_1280__kernel)
        .other          cast_n_1025_to_1280__kernel,@"STO_CUDA_ENTRY STV_DEFAULT"
cast_n_1025_to_1280__kernel:
.text.cast_n_1025_to_1280__kernel:
        /* <DEDUP_REMOVED lines=61> */
.L_x_37:
        /* <DEDUP_REMOVED lines=53> */
.L_x_36:
        /* <DEDUP_REMOVED lines=27> */
.L_x_38:
        /* <DEDUP_REMOVED lines=24> */
.L_x_39:
        /* <DEDUP_REMOVED lines=11> */
.L_x_65:


//--------------------- .text.cast_n_769_to_1024__kernel --------------------------
	.section	.text.cast_n_769_to_1024__kernel,"ax",@progbits
	.sectioninfo	@"SHI_REGISTERS=34"
	.align	128
        .global         cast_n_769_to_1024__kernel
        .type           cast_n_769_to_1024__kernel,@function
        .size           cast_n_769_to_1024__kernel,(.L_x_66 - cast_n_769_to_1024__kernel)
        .other          cast_n_769_to_1024__kernel,@"STO_CUDA_ENTRY STV_DEFAULT"
cast_n_769_to_1024__kernel:
.text.cast_n_769_to_1024__kernel:
        /* <DEDUP_REMOVED lines=48> */
.L_x_41:
        /* <DEDUP_REMOVED lines=43> */
.L_x_40:
        /* <DEDUP_REMOVED lines=33> */
.L_x_42:
        /* <DEDUP_REMOVED lines=12> */
.L_x_66:


//--------------------- .text.cast_n_513_to_768__kernel --------------------------
	.section	.text.cast_n_513_to_768__kernel,"ax",@progbits
	.sectioninfo	@"SHI_REGISTERS=35"
	.align	128
        .global         cast_n_513_to_768__kernel
        .type           cast_n_513_to_768__kernel,@function
        .size           cast_n_513_to_768__kernel,(.L_x_67 - cast_n_513_to_768__kernel)
        .other          cast_n_513_to_768__kernel,@"STO_CUDA_ENTRY STV_DEFAULT"
cast_n_513_to_768__kernel:
.text.cast_n_513_to_768__kernel:
        /* <DEDUP_REMOVED lines=63> */
.L_x_44:
        /* <DEDUP_REMOVED lines=43> */
.L_x_43:
        /* <DEDUP_REMOVED lines=33> */
.L_x_45:
        /* <DEDUP_REMOVED lines=13> */
.L_x_67:


//--------------------- .text.cast_n_257_to_512__kernel --------------------------
	.section	.text.cast_n_257_to_512__kernel,"ax",@progbits
	.sectioninfo	@"SHI_REGISTERS=34"
	.align	128
        .global         cast_n_257_to_512__kernel
        .type           cast_n_257_to_512__kernel,@function
        .size           cast_n_257_to_512__kernel,(.L_x_68 - cast_n_257_to_512__kernel)
        .other          cast_n_257_to_512__kernel,@"STO_CUDA_ENTRY STV_DEFAULT"
cast_n_257_to_512__kernel:
.text.cast_n_257_to_512__kernel:
        /* <DEDUP_REMOVED lines=50> */
.L_x_47:
        /* <DEDUP_REMOVED lines=53> */
.L_x_46:
        /* <DEDUP_REMOVED lines=27> */
.L_x_48:
        /* <DEDUP_REMOVED lines=24> */
.L_x_49:
        /* <DEDUP_REMOVED lines=14> */
.L_x_68:


//--------------------- .text.cast_n_1_to_256__kernel --------------------------
	.section	.text.cast_n_1_to_256__kernel,"ax",@progbits
	.sectioninfo	@"SHI_REGISTERS=34"
	.align	128
        .global         cast_n_1_to_256__kernel
        .type           cast_n_1_to_256__kernel,@function
        .size           cast_n_1_to_256__kernel,(.L_x_69 - cast_n_1_to_256__kernel)
        .other          cast_n_1_to_256__kernel,@"STO_CUDA_ENTRY STV_DEFAULT"
cast_n_1_to_256__kernel:
.text.cast_n_1_to_256__kernel:
        /* <DEDUP_REMOVED lines=50> */
.L_x_51:
        /* <DEDUP_REMOVED lines=53> */
.L_x_50:
        /* <DEDUP_REMOVED lines=27> */
.L_x_52:
        /* <DEDUP_REMOVED lines=24> */
.L_x_53:
        /* <DEDUP_REMOVED lines=14> */
.L_x_69:
